def matmul_kernel(
    a_ptr,
    b_ptr,
    c_ptr,
    M,
    N,
    K,
    stride_am,
    stride_ak,
    stride_bk,
    stride_bn,
    stride_cm,
    stride_cn,
    BLOCK_M: tl.constexpr,
    BLOCK_N: tl.constexpr,
    BLOCK_K: tl.constexpr,
    GROUP_M: tl.constexpr,
):
    pid = tl.program_id(axis=0)
    num_pid_m = tl.cdiv(M, BLOCK_M)
    num_pid_n = tl.cdiv(N, BLOCK_N)
    num_pid_in_group = GROUP_M * num_pid_n
    group_id = pid // num_pid_in_group
    first_pid_m = group_id * GROUP_M
    group_size_m = min(num_pid_m - first_pid_m, GROUP_M)
    pid_m = first_pid_m + ((pid % num_pid_in_group) % group_size_m)
    pid_n = (pid % num_pid_in_group) // group_size_m

    offs_am = (pid_m * BLOCK_M + tl.arange(0, BLOCK_M)) % M
    offs_bn = (pid_n * BLOCK_N + tl.arange(0, BLOCK_N)) % N
    offs_k = tl.arange(0, BLOCK_K)
    a_ptrs = a_ptr + offs_am[:, None] * stride_am + offs_k[None, :] * stride_ak
    b_ptrs = b_ptr + offs_k[:, None] * stride_bk + offs_bn[None, :] * stride_bn

    acc = tl.zeros((BLOCK_M, BLOCK_N), dtype=tl.float32)
    for kk in range(0, tl.cdiv(K, BLOCK_K)):
        a = tl.load(a_ptrs, mask=offs_k[None, :] < K - kk * BLOCK_K, other=0.0)
        b = tl.load(b_ptrs, mask=offs_k[:, None] < K - kk * BLOCK_K, other=0.0)
        acc = tl.dot(a, b, acc)
        a_ptrs += BLOCK_K * stride_ak
        b_ptrs += BLOCK_K * stride_bk

    c = acc.to(c_ptr.dtype.element_ty)
    offs_cm = pid_m * BLOCK_M + tl.arange(0, BLOCK_M)
    offs_cn = pid_n * BLOCK_N + tl.arange(0, BLOCK_N)
    c_ptrs = c_ptr + offs_cm[:, None] * stride_cm + offs_cn[None, :] * stride_cn
    mask = (offs_cm[:, None] < M) & (offs_cn[None, :] < N)
    tl.store(c_ptrs, c, mask=mask)

# config = {"BLOCK_K": 128, "BLOCK_M": 128, "BLOCK_N": 32, "GROUP_M": 8, "arch": "sm_100", "dtype": "fp8e4m3", "num_ctas": 1, "num_stages": 4, "num_warps": 8}
# arch = sm_100


// ===== COMPILED SASS (sm_100a) =====

	.target	sm_100a

	.elftype	@"ET_EXEC"


//--------------------- .note.nv.tkinfo           --------------------------
	.section	.note.nv.tkinfo,"",@"SHT_NOTE"
	.sectionflags	@"SHF_NOTE_NV_TKINFO"
	.tkinfo
        /*0018*/ 	.word	0x00000081
        /*0030*/ 	.string	""
        /*0030*/ 	.string	"ptxas-blackwell"
        /*0030*/ 	.string	"Cuda compilation tools, release 12.9, V12.9.86"
        /*0030*/ 	.string	"Build cuda_12.9.r12.9/compiler.36037853_0"
        /*0030*/ 	.string	"-v  -suppress-debug-info  -lineinfo  -arch sm_100a "



//--------------------- .note.nv.cuver            --------------------------
	.section	.note.nv.cuver,"",@"SHT_NOTE"
	.sectionflags	@"SHF_NOTE_NV_CUVER"
        /*0018*/ 	.short	0x0001
        /*001a*/ 	.short	0x0064
        /*001c*/ 	.short	0x0001
        /*001e*/ 	.short	0x0000
        /*0020*/ 	.short	0x0001
        /*0022*/ 	.short	0x0000


//--------------------- .nv.info                  --------------------------
	.section	.nv.info,"",@"SHT_CUDA_INFO"
	.align	4


	//----- nvinfo : EIATTR_REGCOUNT
	.align		4
        /*0000*/ 	.byte	0x04, 0x2f
        /*0002*/ 	.short	(.L_4 - .L_3)
	.align		4
.L_3:
        /*0004*/ 	.word	index@(matmul_kernel)
        /*0008*/ 	.word	0x000000ff


	//----- nvinfo : EIATTR_FRAME_SIZE
	.align		4
.L_4:
        /*000c*/ 	.byte	0x04, 0x11
        /*000e*/ 	.short	(.L_6 - .L_5)
	.align		4
.L_5:
        /*0010*/ 	.word	index@($__internal_2_$__cuda_sm10x_tcgen05_guardrail_trap_unallocated_columns_being_dealloced)
        /*0014*/ 	.word	0x00000048


	//----- nvinfo : EIATTR_FRAME_SIZE
	.align		4
.L_6:
        /*0018*/ 	.byte	0x04, 0x11
        /*001a*/ 	.short	(.L_8 - .L_7)
	.align		4
.L_7:
        /*001c*/ 	.word	index@($__internal_1_$__cuda_sm10x_tcgen05_guardrail_trap_phase_invalid_during_alloc)
        /*0020*/ 	.word	0x00000048


	//----- nvinfo : EIATTR_FRAME_SIZE
	.align		4
.L_8:
        /*0024*/ 	.byte	0x04, 0x11
        /*0026*/ 	.short	(.L_10 - .L_9)
	.align		4
.L_9:
        /*0028*/ 	.word	index@($__internal_0_$__cuda_sm10x_tcgen05_guardrail_trap_col_being_dealloced_not_returned_by_alloc)
        /*002c*/ 	.word	0x00000048


	//----- nvinfo : EIATTR_FRAME_SIZE
	.align		4
.L_10:
        /*0030*/ 	.byte	0x04, 0x11
        /*0032*/ 	.short	(.L_12 - .L_11)
	.align		4
.L_11:
        /*0034*/ 	.word	index@(matmul_kernel)
        /*0038*/ 	.word	0x00000048


	//----- nvinfo : EIATTR_MIN_STACK_SIZE
	.align		4
.L_12:
        /*003c*/ 	.byte	0x04, 0x12
        /*003e*/ 	.short	(.L_14 - .L_13)
	.align		4
.L_13:
        /*0040*/ 	.word	index@(matmul_kernel)
        /*0044*/ 	.word	0x00000048
.L_14:


//--------------------- .nv.info.matmul_kernel    --------------------------
	.section	.nv.info.matmul_kernel,"",@"SHT_CUDA_INFO"
	.sectionflags	@""
	.align	4


	//----- nvinfo : EIATTR_CUDA_API_VERSION
	.align		4
        /*0000*/ 	.byte	0x04, 0x37
        /*0002*/ 	.short	(.L_16 - .L_15)
.L_15:
        /*0004*/ 	.word	0x00000081


	//----- nvinfo : EIATTR_KPARAM_INFO
	.align		4
.L_16:
        /*0008*/ 	.byte	0x04, 0x17
        /*000a*/ 	.short	(.L_18 - .L_17)
.L_17:
        /*000c*/ 	.word	0x00000000
        /*0010*/ 	.short	0x000d
        /*0012*/ 	.short	0x0048
        /*0014*/ 	.byte	0x00, 0xf4, 0x21, 0x00


	//----- nvinfo : EIATTR_KPARAM_INFO
	.align		4
.L_18:
        /*0018*/ 	.byte	0x04, 0x17
        /*001a*/ 	.short	(.L_20 - .L_19)
.L_19:
        /*001c*/ 	.word	0x00000000
        /*0020*/ 	.short	0x000c
        /*0022*/ 	.short	0x0040
        /*0024*/ 	.byte	0x00, 0xf4, 0x21, 0x00


	//----- nvinfo : EIATTR_KPARAM_INFO
	.align		4
.L_20:
        /*0028*/ 	.byte	0x04, 0x17
        /*002a*/ 	.short	(.L_22 - .L_21)
.L_21:
        /*002c*/ 	.word	0x00000000
        /*0030*/ 	.short	0x000b
        /*0032*/ 	.short	0x0038
        /*0034*/ 	.byte	0x00, 0xf0, 0x11, 0x00


	//----- nvinfo : EIATTR_KPARAM_INFO
	.align		4
.L_22:
        /*0038*/ 	.byte	0x04, 0x17
        /*003a*/ 	.short	(.L_24 - .L_23)
.L_23:
        /*003c*/ 	.word	0x00000000
        /*0040*/ 	.short	0x000a
        /*0042*/ 	.short	0x0034
        /*0044*/ 	.byte	0x00, 0xf0, 0x11, 0x00


	//----- nvinfo : EIATTR_KPARAM_INFO
	.align		4
.L_24:
        /*0048*/ 	.byte	0x04, 0x17
        /*004a*/ 	.short	(.L_26 - .L_25)
.L_25:
        /*004c*/ 	.word	0x00000000
        /*0050*/ 	.short	0x0009
        /*0052*/ 	.short	0x0030
        /*0054*/ 	.byte	0x00, 0xf0, 0x11, 0x00


	//----- nvinfo : EIATTR_KPARAM_INFO
	.align		4
.L_26:
        /*0058*/ 	.byte	0x04, 0x17
        /*005a*/ 	.short	(.L_28 - .L_27)
.L_27:
        /*005c*/ 	.word	0x00000000
        /*0060*/ 	.short	0x0008
        /*0062*/ 	.short	0x002c
        /*0064*/ 	.byte	0x00, 0xf0, 0x11, 0x00


	//----- nvinfo : EIATTR_KPARAM_INFO
	.align		4
.L_28:
        /*0068*/ 	.byte	0x04, 0x17
        /*006a*/ 	.short	(.L_30 - .L_29)
.L_29:
        /*006c*/ 	.word	0x00000000
        /*0070*/ 	.short	0x0007
        /*0072*/ 	.short	0x0028
        /*0074*/ 	.byte	0x00, 0xf0, 0x11, 0x00


	//----- nvinfo : EIATTR_KPARAM_INFO
	.align		4
.L_30:
        /*0078*/ 	.byte	0x04, 0x17
        /*007a*/ 	.short	(.L_32 - .L_31)
.L_31:
        /*007c*/ 	.word	0x00000000
        /*0080*/ 	.short	0x0006
        /*0082*/ 	.short	0x0024
        /*0084*/ 	.byte	0x00, 0xf0, 0x11, 0x00


	//----- nvinfo : EIATTR_KPARAM_INFO
	.align		4
.L_32:
        /*0088*/ 	.byte	0x04, 0x17
        /*008a*/ 	.short	(.L_34 - .L_33)
.L_33:
        /*008c*/ 	.word	0x00000000
        /*0090*/ 	.short	0x0005
        /*0092*/ 	.short	0x0020
        /*0094*/ 	.byte	0x00, 0xf0, 0x11, 0x00


	//----- nvinfo : EIATTR_KPARAM_INFO
	.align		4
.L_34:
        /*0098*/ 	.byte	0x04, 0x17
        /*009a*/ 	.short	(.L_36 - .L_35)
.L_35:
        /*009c*/ 	.word	0x00000000
        /*00a0*/ 	.short	0x0004
        /*00a2*/ 	.short	0x001c
        /*00a4*/ 	.byte	0x00, 0xf0, 0x11, 0x00


	//----- nvinfo : EIATTR_KPARAM_INFO
	.align		4
.L_36:
        /*00a8*/ 	.byte	0x04, 0x17
        /*00aa*/ 	.short	(.L_38 - .L_37)
.L_37:
        /*00ac*/ 	.word	0x00000000
        /*00b0*/ 	.short	0x0003
        /*00b2*/ 	.short	0x0018
        /*00b4*/ 	.byte	0x00, 0xf0, 0x11, 0x00


	//----- nvinfo : EIATTR_KPARAM_INFO
	.align		4
.L_38:
        /*00b8*/ 	.byte	0x04, 0x17
        /*00ba*/ 	.short	(.L_40 - .L_39)
.L_39:
        /*00bc*/ 	.word	0x00000000
        /*00c0*/ 	.short	0x0002
        /*00c2*/ 	.short	0x0010
        /*00c4*/ 	.byte	0x00, 0xf4, 0x21, 0x00


	//----- nvinfo : EIATTR_KPARAM_INFO
	.align		4
.L_40:
        /*00c8*/ 	.byte	0x04, 0x17
        /*00ca*/ 	.short	(.L_42 - .L_41)
.L_41:
        /*00cc*/ 	.word	0x00000000
        /*00d0*/ 	.short	0x0001
        /*00d2*/ 	.short	0x0008
        /*00d4*/ 	.byte	0x00, 0xf4, 0x21, 0x00


	//----- nvinfo : EIATTR_KPARAM_INFO
	.align		4
.L_42:
        /*00d8*/ 	.byte	0x04, 0x17
        /*00da*/ 	.short	(.L_44 - .L_43)
.L_43:
        /*00dc*/ 	.word	0x00000000
        /*00e0*/ 	.short	0x0000
        /*00e2*/ 	.short	0x0000
        /*00e4*/ 	.byte	0x00, 0xf4, 0x21, 0x00


	//----- nvinfo : EIATTR_AT_ENTRY_FRAGMENTS
	.align		4
.L_44:
        /*00e8*/ 	.byte	0x04, 0x4f
        /*00ea*/ 	.short	(.L_46 - .L_45)


	//   ....[0]....
.L_45:
        /*00ec*/ 	.word	0x00000004


	//----- nvinfo : EIATTR_RESERVED_SMEM_USED
	.align		4
.L_46:
        /*00f0*/ 	.byte	0x01, 0x41
	.zero		2


	//----- nvinfo : EIATTR_SPARSE_MMA_MASK
	.align		4
        /*00f4*/ 	.byte	0x03, 0x50
        /*00f6*/ 	.short	0x0000


	//----- nvinfo : EIATTR_TCGEN05_1CTA_USED
	.align		4
        /*00f8*/ 	.byte	0x01, 0x51
	.zero		2


	//----- nvinfo : EIATTR_MAXREG_COUNT
	.align		4
        /*00fc*/ 	.byte	0x03, 0x1b
        /*00fe*/ 	.short	0x00ff


	//----- nvinfo : EIATTR_NUM_BARRIERS
	.align		4
        /*0100*/ 	.byte	0x02, 0x4c
        /*0102*/ 	.byte	0x01
	.zero		1


	//----- nvinfo : EIATTR_ANNOTATIONS
	.align		4
        /*0104*/ 	.byte	0x04, 0x55
        /*0106*/ 	.short	(.L_48 - .L_47)


	//   ....[0]....
.L_47:
        /*0108*/ 	.word	0x00000001
        /*010c*/ 	.byte	0x20, 0x0b, 0x00, 0x00, 0x01, 0x00, 0x00, 0x00, 0x60, 0x0b, 0x00, 0x00, 0x01, 0x00, 0x00, 0x00
        /* <DEDUP_REMOVED lines=15> */
        /*020c*/ 	.byte	0x20, 0x92, 0x00, 0x00, 0x01, 0x00, 0x00, 0x00, 0x50, 0x92, 0x00, 0x00


	//----- nvinfo : EIATTR_INT_WARP_WIDE_INSTR_OFFSETS
	.align		4
.L_48:
        /*0218*/ 	.byte	0x04, 0x31
        /*021a*/ 	.short	(.L_50 - .L_49)


	//   ....[0]....
.L_49:
        /*021c*/ 	.word	0x00001120


	//   ....[1]....
        /*0220*/ 	.word	0x00001130


	//   ....[2]....
        /*0224*/ 	.word	0x00003b70


	//   ....[3]....
        /*0228*/ 	.word	0x000097d0


	//   ....[4]....
        /*022c*/ 	.word	0x00009820


	//----- nvinfo : EIATTR_COOP_GROUP_MASK_REGIDS
	.align		4
.L_50:
        /*0230*/ 	.byte	0x04, 0x29
        /*0232*/ 	.short	(.L_52 - .L_51)


	//   ....[0]....
.L_51:
        /*0234*/ 	.word	0xffffffff


	//   ....[1]....
        /*0238*/ 	.word	0xffffffff


	//   ....[2]....
        /*023c*/ 	.word	0xffffffff


	//   ....[3]....
        /*0240*/ 	.word	0xffffffff


	//----- nvinfo : EIATTR_COOP_GROUP_INSTR_OFFSETS
	.align		4
.L_52:
        /*0244*/ 	.byte	0x04, 0x28
        /*0246*/ 	.short	(.L_54 - .L_53)


	//   ....[0]....
.L_53:
        /*0248*/ 	.word	0x00000080


	//   ....[1]....
        /*024c*/ 	.word	0x00000330


	//   ....[2]....
        /*0250*/ 	.word	0x00009670


	//   ....[3]....
        /*0254*/ 	.word	0x000098d0


	//----- nvinfo : EIATTR_VRC_CTA_INIT_COUNT
	.align		4
.L_54:
        /*0258*/ 	.byte	0x02, 0x4a
        /*025a*/ 	.byte	0x80
	.zero		1


	//----- nvinfo : EIATTR_MBARRIER_INSTR_OFFSETS
	.align		4
        /*025c*/ 	.byte	0x04, 0x39
        /*025e*/ 	.short	(.L_56 - .L_55)


	//   ....[0]....
.L_55:
        /*0260*/ 	.word	0x00001250
        /*0264*/ 	.word	0x000000ff
        /*0268*/ 	.word	0x00000000
        /*026c*/ 	.short	0x0100
        /*026e*/ 	.byte	0x06
	.zero		1


	//   ....[1]....
        /*0270*/ 	.word	0x00003ba0
        /*0274*/ 	.word	0x000000ff
        /*0278*/ 	.word	0x0000a008
        /*027c*/ 	.short	0x0100
        /*027e*/ 	.byte	0x09
	.zero		1


	//   ....[2]....
        /*0280*/ 	.word	0x00005bd0
        /*0284*/ 	.word	0x000000ff
        /*0288*/ 	.word	0x00000000
        /*028c*/ 	.short	0x010a
        /*028e*/ 	.byte	0x06
	.zero		1


	//   ....[3]....
        /*0290*/ 	.word	0x00008a90
        /*0294*/ 	.word	0x000000ff
        /*0298*/ 	.word	0x00000000
        /*029c*/ 	.short	0x010a
        /*029e*/ 	.byte	0x06
	.zero		1


	//   ....[4]....
        /*02a0*/ 	.word	0x00008b30
        /*02a4*/ 	.word	0x000000ff
        /*02a8*/ 	.word	0x0000a000
        /*02ac*/ 	.short	0x0108
        /*02ae*/ 	.byte	0x09
	.zero		1


	//   ....[5]....
        /*02b0*/ 	.word	0x00008c00
        /*02b4*/ 	.word	0x000000ff
        /*02b8*/ 	.word	0x0000a008
        /*02bc*/ 	.short	0x0108
        /*02be*/ 	.byte	0x09
	.zero		1


	//   ....[6]....
        /*02c0*/ 	.word	0x000098f0
        /*02c4*/ 	.word	0x000000ff
        /*02c8*/ 	.word	0x00000000
        /*02cc*/ 	.short	0x010a
        /*02ce*/ 	.byte	0x06
	.zero		1


	//   ....[7]....
        /*02d0*/ 	.word	0x00009920
        /*02d4*/ 	.word	0x000000ff
        /*02d8*/ 	.word	0x00000000
        /*02dc*/ 	.short	0x010a
        /*02de*/ 	.byte	0x06
	.zero		1


	//----- nvinfo : EIATTR_NUM_MBARRIERS
	.align		4
.L_56:
        /*02e0*/ 	.byte	0x03, 0x38
        /*02e2*/ 	.short	0x0002


	//----- nvinfo : EIATTR_EXIT_INSTR_OFFSETS
	.align		4
        /*02e4*/ 	.byte	0x04, 0x1c
        /*02e6*/ 	.short	(.L_58 - .L_57)


	//   ....[0]....
.L_57:
        /*02e8*/ 	.word	0x000098e0


	//----- nvinfo : EIATTR_REQNTID
	.align		4
.L_58:
        /*02ec*/ 	.byte	0x04, 0x10
        /*02ee*/ 	.short	(.L_60 - .L_59)
.L_59:
        /*02f0*/ 	.word	0x00000100
        /*02f4*/ 	.word	0x00000001
        /*02f8*/ 	.word	0x00000001


	//----- nvinfo : EIATTR_CRS_STACK_SIZE
	.align		4
.L_60:
        /*02fc*/ 	.byte	0x04, 0x1e
        /*02fe*/ 	.short	(.L_62 - .L_61)
.L_61:
        /*0300*/ 	.word	0x00000000


	//----- nvinfo : EIATTR_CBANK_PARAM_SIZE
	.align		4
.L_62:
        /*0304*/ 	.byte	0x03, 0x19
        /*0306*/ 	.short	0x0050


	//----- nvinfo : EIATTR_PARAM_CBANK
	.align		4
        /*0308*/ 	.byte	0x04, 0x0a
        /*030a*/ 	.short	(.L_64 - .L_63)
	.align		4
.L_63:
        /*030c*/ 	.word	index@(.nv.constant0.matmul_kernel)
        /*0310*/ 	.short	0x0380
        /*0312*/ 	.short	0x0050


	//----- nvinfo : EIATTR_SW_WAR
	.align		4
.L_64:
        /*0314*/ 	.byte	0x04, 0x36
        /*0316*/ 	.short	(.L_66 - .L_65)
.L_65:
        /*0318*/ 	.word	0x00000008
.L_66:


//--------------------- .nv.compat                --------------------------
	.section	.nv.compat,"",@"SHT_CUDA_COMPAT_INFO"
	.align	4
        /*0000*/ 	.byte	0x02, 0x02, 0x02, 0x00, 0x02, 0x05, 0x05, 0x00, 0x02, 0x03, 0x00, 0x00, 0x02, 0x06, 0x01, 0x00


//--------------------- .nv.callgraph             --------------------------
	.section	.nv.callgraph,"",@"SHT_CUDA_CALLGRAPH"
	.align	4
	.sectionentsize	8
	.align		4
        /*0000*/ 	.word	0x00000000
	.align		4
        /*0004*/ 	.word	0xffffffff
	.align		4
        /*0008*/ 	.word	0x00000000
	.align		4
        /*000c*/ 	.word	0xfffffffe
	.align		4
        /*0010*/ 	.word	0x00000000
	.align		4
        /*0014*/ 	.word	0xfffffffd
	.align		4
        /*0018*/ 	.word	0x00000000
	.align		4
        /*001c*/ 	.word	0xfffffffc


//--------------------- .text.matmul_kernel       --------------------------
	.section	.text.matmul_kernel,"ax",@progbits
	.align	128
        .global         matmul_kernel
        .type           matmul_kernel,@function
        .size           matmul_kernel,(.L_x_20 - matmul_kernel)
        .other          matmul_kernel,@"STO_CUDA_ENTRY STV_DEFAULT"
matmul_kernel:
.text.matmul_kernel:
[----:B------:R-:W0:Y:S01]  /*0000*/  LDC R1, c[0x0][0x37c] ;  /* 0x0000df00ff017b82 */ /* 0x000e220000000800 */
[----:B------:R-:W1:Y:S01]  /*0010*/  S2R R0, SR_TID.X ;  /* 0x0000000000007919 */ /* 0x000e620000002100 */
[----:B0-----:R-:W-:Y:S01]  /*0020*/  VIADD R1, R1, 0xffffffb8 ;  /* 0xffffffb801017836 */ /* 0x001fe20000000000 */
[----:B------:R-:W0:Y:S01]  /*0030*/  LDCU.64 UR20, c[0x0][0x358] ;  /* 0x00006b00ff1477ac */ /* 0x000e220008000a00 */
[----:B-1----:R-:W-:-:S13]  /*0040*/  ISETP.GE.U32.AND P0, PT, R0, 0x20, PT ;  /* 0x000000200000780c */ /* 0x002fda0003f06070 */
[----:B------:R-:W-:Y:S02]  /*0050*/  VOTEU.ANY UP0, P0 ;  /* 0x0000000000ff7886 */ /* 0x000fe40000000100 */
[----:B------:R-:W-:Y:S05]  /*0060*/  BRA.U UP0, `(.L_x_0) ;  /* 0x0000000100b47547 */ /* 0x000fea000b800000 */
[----:B------:R-:W1:Y:S01]  /*0070*/  S2UR UR6, SR_CgaCtaId ;  /* 0x00000000000679c3 */ /* 0x000e620000008800 */
[----:B------:R-:W-:Y:S01]  /*0080*/  NOP ;  /* 0x0000000000007918 */ /* 0x000fe20000000000 */
[----:B------:R-:W-:Y:S02]  /*0090*/  UMOV UR4, 0x40 ;  /* 0x0000004000047882 */ /* 0x000fe40000000000 */
[----:B-1----:R-:W-:-:S09]  /*00a0*/  ULEA UR4, UR6, UR4, 0x18 ;  /* 0x0000000406047291 */ /* 0x002fd2000f8ec0ff */
[----:B------:R-:W1:Y:S01]  /*00b0*/  LDS.U8 R0, [UR4] ;  /* 0x00000004ff007984 */ /* 0x000e620008000000 */
[----:B------:R-:W-:Y:S02]  /*00c0*/  UMOV UR4, 0x400 ;  /* 0x0000040000047882 */ /* 0x000fe40000000000 */
[----:B------:R-:W-:Y:S01]  /*00d0*/  ULEA UR4, UR6, UR4, 0x18 ;  /* 0x0000000406047291 */ /* 0x000fe2000f8ec0ff */
[----:B-1----:R-:W-:-:S13]  /*00e0*/  ISETP.NE.AND P0, PT, R0, RZ, PT ;  /* 0x000000ff0000720c */ /* 0x002fda0003f05270 */
[----:B------:R-:W-:Y:S05]  /*00f0*/  @P0 BRA `(.L_x_1) ;  /* 0x0000000000780947 */ /* 0x000fea0003800000 */
[----:B------:R-:W-:-:S13]  /*0100*/  ELECT P0, URZ, PT ;  /* 0x0000000000ff782f */ /* 0x000fda0003800000 */
[----:B------:R-:W-:Y:S05]  /*0110*/  @!P0 BRA `(.L_x_2) ;  /* 0x0000000000808947 */ /* 0x000fea0003800000 */
[----:B------:R-:W-:Y:S01]  /*0120*/  UMOV UR5, 0x1 ;  /* 0x0000000100057882 */ /* 0x000fe20000000000 */
[----:B------:R-:W-:-:S04]  /*0130*/  IMAD.MOV.U32 R4, RZ, RZ, 0x1 ;  /* 0x00000001ff047424 */ /* 0x000fc800078e00ff */
[----:B------:R-:W-:Y:S04]  /*0140*/  DEPBAR.LE SB1, 0x36 ;  /* 0x00009d800000791a */ /* 0x000fe80000000000 */
[----:B------:R-:W1:Y:S02]  /*0150*/  UTCATOMSWS.FIND_AND_SET.ALIGN UP1, UR5, UR5 ;  /* 0x00000005000575e3 */ /* 0x000e640008020800 */
[----:B-1----:R-:W-:-:S04]  /*0160*/  PLOP3.LUT P0, PT, PT, PT, UP1, 0x80, 0x8 ;  /* 0x000000000008781c */ /* 0x002fc80003f0f018 */
[----:B------:R-:W-:-:S04]  /*0170*/  SEL R0, RZ, 0xffffffff, !P0 ;  /* 0xffffffffff007807 */ /* 0x000fc80004000000 */
[----:B------:R-:W-:Y:S01]  /*0180*/  ISETP.NE.AND P0, PT, R0, RZ, PT ;  /* 0x000000ff0000720c */ /* 0x000fe20003f05270 */
[----:B------:R-:W-:-:S12]  /*0190*/  IMAD.U32 R0, RZ, RZ, UR5 ;  /* 0x00000005ff007e24 */ /* 0x000fd8000f8e00ff */
[----:B------:R-:W-:Y:S05]  /*01a0*/  @P0 BRA `(.L_x_3) ;  /* 0x0000000000240947 */ /* 0x000fea0003800000 */
.L_x_4:
[----:B------:R-:W-:Y:S05]  /*01b0*/  NANOSLEEP 0x64 ;  /* 0x000000640000795d */ /* 0x000fea0003800000 */
[----:B------:R-:W-:-:S05]  /*01c0*/  UMOV UR5, 0x1 ;  /* 0x0000000100057882 */ /* 0x000fca0000000000 */
[----:B------:R-:W-:Y:S04]  /*01d0*/  DEPBAR.LE SB1, 0x36 ;  /* 0x00009d800000791a */ /* 0x000fe80000000000 */
[----:B------:R-:W1:Y:S02]  /*01e0*/  UTCATOMSWS.FIND_AND_SET.ALIGN UP1, UR5, UR5 ;  /* 0x00000005000575e3 */ /* 0x000e640008020800 */
[----:B-1----:R-:W-:-:S04]  /*01f0*/  PLOP3.LUT P0, PT, PT, PT, UP1, 0x80, 0x8 ;  /* 0x000000000008781c */ /* 0x002fc80003f0f018 */
[----:B------:R-:W-:-:S04]  /*0200*/  SEL R0, RZ, 0xffffffff, !P0 ;  /* 0xffffffffff007807 */ /* 0x000fc80004000000 */
[----:B------:R-:W-:Y:S01]  /*0210*/  ISETP.NE.AND P0, PT, R0, RZ, PT ;  /* 0x000000ff0000720c */ /* 0x000fe20003f05270 */
[----:B------:R-:W-:-:S12]  /*0220*/  IMAD.U32 R0, RZ, RZ, UR5 ;  /* 0x00000005ff007e24 */ /* 0x000fd8000f8e00ff */
[----:B------:R-:W-:Y:S05]  /*0230*/  @!P0 BRA `(.L_x_4) ;  /* 0xfffffffc00dc8947 */ /* 0x000fea000383ffff */
.L_x_3:
[----:B------:R-:W-:Y:S01]  /*0240*/  VIADD R3, R0, 0x10 ;  /* 0x0000001000037836 */ /* 0x000fe20000000000 */
[----:B------:R-:W-:Y:S01]  /*0250*/  UMOV UR5, 0x50 ;  /* 0x0000005000057882 */ /* 0x000fe20000000000 */
[----:B------:R-:W-:Y:S01]  /*0260*/  SHF.L.U32 R2, R4, R0, RZ ;  /* 0x0000000004027219 */ /* 0x000fe200000006ff */
[----:B------:R-:W-:Y:S01]  /*0270*/  ULEA UR5, UR6, UR5, 0x18 ;  /* 0x0000000506057291 */ /* 0x000fe2000f8ec0ff */
[----:B------:R-:W-:Y:S01]  /*0280*/  IMAD.SHL.U32 R0, R0, 0x20, RZ ;  /* 0x0000002000007824 */ /* 0x000fe200078e00ff */
[----:B------:R-:W-:-:S04]  /*0290*/  SHF.L.U32 R3, R4, R3, RZ ;  /* 0x0000000304037219 */ /* 0x000fc800000006ff */
[----:B------:R-:W-:-:S05]  /*02a0*/  LOP3.LUT R2, R3, R2, RZ, 0xfc, !PT ;  /* 0x0000000203027212 */ /* 0x000fca00078efcff */
[----:B------:R1:W-:Y:S04]  /*02b0*/  ATOMS.OR RZ, [UR5], R2 ;  /* 0x00000002ffff798c */ /* 0x0003e8000b000005 */
[----:B------:R1:W-:Y:S01]  /*02c0*/  STS [UR4], R0 ;  /* 0x00000000ff007988 */ /* 0x0003e20008000804 */
[----:B------:R-:W-:Y:S05]  /*02d0*/  BRA `(.L_x_2) ;  /* 0x0000000000107947 */ /* 0x000fea0003800000 */
.L_x_1:
[----:B------:R-:W-:Y:S01]  /*02e0*/  IMAD.MOV.U32 R0, RZ, RZ, -0x1 ;  /* 0xffffffffff007424 */ /* 0x000fe200078e00ff */
[----:B------:R-:W-:-:S04]  /*02f0*/  MOV R2, 0x320 ;  /* 0x0000032000027802 */ /* 0x000fc80000000f00 */
[----:B------:R1:W-:Y:S03]  /*0300*/  STS [UR4], R0 ;  /* 0x00000000ff007988 */ /* 0x0003e60008000804 */
[----:B01----:R-:W-:Y:S05]  /*0310*/  CALL.REL.NOINC `($__internal_1_$__cuda_sm10x_tcgen05_guardrail_trap_phase_invalid_during_alloc) ;  /* 0x0000009400987944 */ /* 0x003fea0003c00000 */
.L_x_2:
[----:B------:R-:W-:Y:S05]  /*0320*/  WARPSYNC.ALL ;  /* 0x0000000000007948 */ /* 0x000fea0003800000 */
[----:B------:R-:W-:Y:S01]  /*0330*/  NOP ;  /* 0x0000000000007918 */ /* 0x000fe20000000000 */
.L_x_0:
[----:B------:R-:W2:Y:S01]  /*0340*/  LDC.64 R94, c[0x0][0x398] ;  /* 0x0000e600ff5e7b82 */ /* 0x000ea20000000a00 */
[----:B------:R-:W3:Y:S01]  /*0350*/  S2R R5, SR_CTAID.X ;  /* 0x0000000000057919 */ /* 0x000ee20000002500 */
[----:B------:R-:W-:Y:S01]  /*0360*/  UMOV UR9, 0x400 ;  /* 0x0000040000097882 */ /* 0x000fe20000000000 */
[----:B------:R-:W4:Y:S01]  /*0370*/  LDCU.64 UR12, c[0x0][0x3a8] ;  /* 0x00007500ff0c77ac */ /* 0x000f220008000a00 */
[----:B------:R-:W-:Y:S01]  /*0380*/  PRMT R172, RZ, 0x7610, R172 ;  /* 0x00007610ffac7816 */ /* 0x000fe200000000ac */
[----:B------:R-:W5:Y:S01]  /*0390*/  S2R R183, SR_TID.X ;  /* 0x0000000000b77919 */ /* 0x000f620000002100 */
[----:B------:R-:W-:Y:S01]  /*03a0*/  PRMT R129, RZ, 0x7610, R129 ;  /* 0x00007610ff817816 */ /* 0x000fe20000000081 */
[----:B------:R-:W1:Y:S01]  /*03b0*/  LDCU UR16, c[0x0][0x3a0] ;  /* 0x00007400ff1077ac */ /* 0x000e620008000800 */
[----:B------:R-:W0:Y:S01]  /*03c0*/  S2UR UR7, SR_CgaCtaId ;  /* 0x00000000000779c3 */ /* 0x000e220000008800 */
[----:B------:R-:W0:Y:S01]  /*03d0*/  LDCU UR15, c[0x0][0x3a4] ;  /* 0x00007480ff0f77ac */ /* 0x000e220008000800 */
[----:B------:R-:W-:Y:S01]  /*03e0*/  UMOV UR11, 0x1 ;  /* 0x00000001000b7882 */ /* 0x000fe20000000000 */
[----:B------:R-:W0:Y:S01]  /*03f0*/  LDCU.128 UR24, c[0x0][0x380] ;  /* 0x00007000ff1877ac */ /* 0x000e220008000c00 */
[----:B----4-:R-:W-:-:S02]  /*0400*/  IMAD.U32 R15, RZ, RZ, UR12 ;  /* 0x0000000cff0f7e24 */ /* 0x010fc4000f8e00ff */
[----:B------:R-:W-:Y:S01]  /*0410*/  IMAD.U32 R17, RZ, RZ, UR12 ;  /* 0x0000000cff117e24 */ /* 0x000fe2000f8e00ff */
[----:B--2---:R-:W-:Y:S01]  /*0420*/  IABS R171, R95 ;  /* 0x0000005f00ab7213 */ /* 0x004fe20000000000 */
[----:B-1----:R-:W-:Y:S01]  /*0430*/  VIADD R0, R95, 0x1f ;  /* 0x0000001f5f007836 */ /* 0x002fe20000000000 */
[----:B------:R-:W-:Y:S01]  /*0440*/  IABS R11, R94 ;  /* 0x0000005e000b7213 */ /* 0x000fe20000000000 */
[----:B------:R-:W-:Y:S01]  /*0450*/  UIADD3 UR19, UPT, UPT, UR16, 0x7f, URZ ;  /* 0x0000007f10137890 */ /* 0x000fe2000fffe0ff */
[----:B------:R-:W-:Y:S02]  /*0460*/  IMAD.U32 R19, RZ, RZ, UR12 ;  /* 0x0000000cff137e24 */ /* 0x000fe4000f8e00ff */
[----:B------:R-:W-:Y:S01]  /*0470*/  SHF.R.S32.HI R3, RZ, 0x1f, R0 ;  /* 0x0000001fff037819 */ /* 0x000fe20000011400 */
[----:B------:R-:W-:Y:S01]  /*0480*/  UISETP.GT.AND UP1, UPT, UR19, 0x7f, UPT ;  /* 0x0000007f1300788c */ /* 0x000fe2000bf24270 */
[----:B---3--:R-:W-:Y:S01]  /*0490*/  IABS R8, R5 ;  /* 0x0000000500087213 */ /* 0x008fe20000000000 */
[----:B0-----:R-:W-:Y:S01]  /*04a0*/  ULEA UR9, UR7, UR9, 0x18 ;  /* 0x0000000907097291 */ /* 0x001fe2000f8ec0ff */
[----:B------:R-:W-:-:S02]  /*04b0*/  LEA.HI R3, R3, R0, RZ, 0x5 ;  /* 0x0000000003037211 */ /* 0x000fc400078f28ff */
[----:B-----5:R-:W-:Y:S01]  /*04c0*/  SHF.R.U32.HI R236, RZ, 0x7, R183 ;  /* 0x00000007ffec7819 */ /* 0x020fe200000116b7 */
[----:B------:R-:W-:Y:S01]  /*04d0*/  UIADD3 UR6, UPT, UPT, UR9, 0xa000, URZ ;  /* 0x0000a00009067890 */ /* 0x000fe2000fffe0ff */
[----:B------:R-:W-:Y:S02]  /*04e0*/  SHF.R.S32.HI R3, RZ, 0x5, R3 ;  /* 0x00000005ff037819 */ /* 0x000fe40000011403 */
[----:B------:R-:W-:Y:S02]  /*04f0*/  LOP3.LUT R189, R183, 0x7f, RZ, 0xc0, !PT ;  /* 0x0000007fb7bd7812 */ /* 0x000fe400078ec0ff */
[----:B------:R-:W-:Y:S01]  /*0500*/  SGXT.U32 R236, R236, 0x1 ;  /* 0x00000001ecec781a */ /* 0x000fe20000000000 */
[----:B------:R-:W-:-:S03]  /*0510*/  IMAD.SHL.U32 R4, R3, 0x8, RZ ;  /* 0x0000000803047824 */ /* 0x000fc600078e00ff */
[----:B------:R-:W-:Y:S02]  /*0520*/  LOP3.LUT R235, R236, 0x8, RZ, 0xfc, !PT ;  /* 0x00000008eceb7812 */ /* 0x000fe400078efcff */
[-C--:B------:R-:W-:Y:S02]  /*0530*/  IABS R7, R4.reuse ;  /* 0x0000000400077213 */ /* 0x080fe40000000000 */
[----:B------:R-:W-:Y:S02]  /*0540*/  IABS R10, R4 ;  /* 0x00000004000a7213 */ /* 0x000fe40000000000 */
[----:B------:R-:W0:Y:S08]  /*0550*/  I2F.RP R0, R7 ;  /* 0x0000000700007306 */ /* 0x000e300000209400 */
[----:B0-----:R-:W0:Y:S02]  /*0560*/  MUFU.RCP R0, R0 ;  /* 0x0000000000007308 */ /* 0x001e240000001000 */
[----:B0-----:R-:W-:-:S02]  /*0570*/  VIADD R2, R0, 0xffffffe ;  /* 0x0ffffffe00027836 */ /* 0x001fc40000000000 */
[----:B------:R-:W-:-:S04]  /*0580*/  IMAD.MOV R0, RZ, RZ, -R10 ;  /* 0x000000ffff007224 */ /* 0x000fc800078e0a0a */
[----:B------:R0:W1:Y:S02]  /*0590*/  F2I.FTZ.U32.TRUNC.NTZ R3, R2 ;  /* 0x0000000200037305 */ /* 0x000064000021f000 */
[----:B0-----:R-:W-:Y:S02]  /*05a0*/  IMAD.MOV.U32 R2, RZ, RZ, RZ ;  /* 0x000000ffff027224 */ /* 0x001fe400078e00ff */
[----:B-1----:R-:W-:-:S04]  /*05b0*/  IMAD.MOV R6, RZ, RZ, -R3 ;  /* 0x000000ffff067224 */ /* 0x002fc800078e0a03 */
[----:B------:R-:W-:Y:S02]  /*05c0*/  IMAD R9, R6, R7, RZ ;  /* 0x0000000706097224 */ /* 0x000fe400078e02ff */
[----:B------:R-:W-:Y:S02]  /*05d0*/  IMAD.MOV.U32 R6, RZ, RZ, R8 ;  /* 0x000000ffff067224 */ /* 0x000fe400078e0008 */
[----:B------:R-:W-:-:S06]  /*05e0*/  IMAD.HI.U32 R3, R3, R9, R2 ;  /* 0x0000000903037227 */ /* 0x000fcc00078e0002 */
[----:B------:R-:W-:-:S04]  /*05f0*/  IMAD.HI.U32 R3, R3, R6, RZ ;  /* 0x0000000603037227 */ /* 0x000fc800078e00ff */
[----:B------:R-:W-:Y:S01]  /*0600*/  IMAD R0, R3, R0, R6 ;  /* 0x0000000003007224 */ /* 0x000fe200078e0206 */
[----:B------:R-:W-:Y:S04]  /*0610*/  BAR.SYNC.DEFER_BLOCKING 0x0 ;  /* 0x0000000000007b1d */ /* 0x000fe80000010000 */
[----:B------:R-:W-:-:S13]  /*0620*/  ISETP.GT.U32.AND P1, PT, R7, R0, PT ;  /* 0x000000000700720c */ /* 0x000fda0003f24070 */
[----:B------:R-:W-:Y:S02]  /*0630*/  @!P1 IMAD.IADD R0, R0, 0x1, -R7 ;  /* 0x0000000100009824 */ /* 0x000fe400078e0a07 */
[----:B------:R-:W-:Y:S01]  /*0640*/  @!P1 VIADD R3, R3, 0x1 ;  /* 0x0000000103039836 */ /* 0x000fe20000000000 */
[----:B------:R-:W-:Y:S02]  /*0650*/  ISETP.NE.AND P1, PT, R4, RZ, PT ;  /* 0x000000ff0400720c */ /* 0x000fe40003f25270 */
[----:B------:R-:W-:Y:S02]  /*0660*/  ISETP.GE.U32.AND P0, PT, R0, R7, PT ;  /* 0x000000070000720c */ /* 0x000fe40003f06070 */
[----:B------:R-:W-:-:S04]  /*0670*/  LOP3.LUT R0, R5, R4, RZ, 0x3c, !PT ;  /* 0x0000000405007212 */ /* 0x000fc800078e3cff */
[----:B------:R-:W-:Y:S01]  /*0680*/  ISETP.GE.AND P2, PT, R0, RZ, PT ;  /* 0x000000ff0000720c */ /* 0x000fe20003f46270 */
[----:B------:R-:W-:-:S06]  /*0690*/  VIADD R0, R94, 0x7f ;  /* 0x0000007f5e007836 */ /* 0x000fcc0000000000 */
[----:B------:R-:W-:-:S04]  /*06a0*/  @P0 VIADD R3, R3, 0x1 ;  /* 0x0000000103030836 */ /* 0x000fc80000000000 */
[----:B------:R-:W-:Y:S01]  /*06b0*/  IMAD.MOV.U32 R2, RZ, RZ, R3 ;  /* 0x000000ffff027224 */ /* 0x000fe200078e0003 */
[----:B------:R-:W-:-:S03]  /*06c0*/  SHF.R.S32.HI R3, RZ, 0x1f, R0 ;  /* 0x0000001fff037819 */ /* 0x000fc60000011400 */
[----:B------:R-:W-:Y:S01]  /*06d0*/  @!P2 IMAD.MOV R2, RZ, RZ, -R2 ;  /* 0x000000ffff02a224 */ /* 0x000fe200078e0a02 */
[----:B------:R-:W-:Y:S02]  /*06e0*/  @!P1 LOP3.LUT R2, RZ, R4, RZ, 0x33, !PT ;  /* 0x00000004ff029212 */ /* 0x000fe400078e33ff */
[----:B------:R-:W-:-:S03]  /*06f0*/  LEA.HI R3, R3, R0, RZ, 0x7 ;  /* 0x0000000003037211 */ /* 0x000fc600078f38ff */
[----:B------:R-:W-:Y:S02]  /*0700*/  IMAD.SHL.U32 R8, R2, 0x8, RZ ;  /* 0x0000000802087824 */ /* 0x000fe400078e00ff */
[----:B------:R-:W-:-:S03]  /*0710*/  IMAD.MOV R2, RZ, RZ, -R2 ;  /* 0x000000ffff027224 */ /* 0x000fc600078e0a02 */
[----:B------:R-:W-:Y:S01]  /*0720*/  LEA.HI.SX32 R3, R3, -R8, 0x19 ;  /* 0x8000000803037211 */ /* 0x000fe200078fcaff */
[----:B------:R-:W-:-:S03]  /*0730*/  IMAD R10, R4, R2, R5 ;  /* 0x00000002040a7224 */ /* 0x000fc600078e0205 */
[----:B------:R-:W-:Y:S02]  /*0740*/  VIMNMX R13, PT, PT, R3, 0x8, PT ;  /* 0x00000008030d7848 */ /* 0x000fe40003fe0100 */
[----:B------:R-:W-:Y:S02]  /*0750*/  IABS R9, R10 ;  /* 0x0000000a00097213 */ /* 0x000fe40000000000 */
[-C--:B------:R-:W-:Y:S02]  /*0760*/  IABS R7, R13.reuse ;  /* 0x0000000d00077213 */ /* 0x080fe40000000000 */
[----:B------:R-:W-:Y:S02]  /*0770*/  IABS R4, R13 ;  /* 0x0000000d00047213 */ /* 0x000fe40000000000 */
[----:B------:R-:W0:Y:S08]  /*0780*/  I2F.RP R0, R7 ;  /* 0x0000000700007306 */ /* 0x000e300000209400 */
[----:B0-----:R-:W0:Y:S02]  /*0790*/  MUFU.RCP R0, R0 ;  /* 0x0000000000007308 */ /* 0x001e240000001000 */
[----:B0-----:R-:W-:-:S02]  /*07a0*/  VIADD R3, R0, 0xffffffe ;  /* 0x0ffffffe00037836 */ /* 0x001fc40000000000 */
[----:B------:R-:W-:-:S04]  /*07b0*/  IMAD.MOV R0, RZ, RZ, -R4 ;  /* 0x000000ffff007224 */ /* 0x000fc800078e0a04 */
[----:B------:R-:W0:Y:S08]  /*07c0*/  I2F.RP R4, R171 ;  /* 0x000000ab00047306 */ /* 0x000e300000209400 */
[----:B------:R-:W1:Y:S08]  /*07d0*/  F2I.FTZ.U32.TRUNC.NTZ R3, R3 ;  /* 0x0000000300037305 */ /* 0x000e70000021f000 */
[----:B0-----:R-:W0:Y:S01]  /*07e0*/  MUFU.RCP R4, R4 ;  /* 0x0000000400047308 */ /* 0x001e220000001000 */
[----:B-1----:R-:W-:-:S04]  /*07f0*/  IMAD.MOV R6, RZ, RZ, -R3 ;  /* 0x000000ffff067224 */ /* 0x002fc800078e0a03 */
[----:B------:R-:W-:-:S04]  /*0800*/  IMAD.MOV.U32 R2, RZ, RZ, R6 ;  /* 0x000000ffff027224 */ /* 0x000fc800078e0006 */
[----:B------:R-:W-:Y:S02]  /*0810*/  IMAD R5, R2, R7, RZ ;  /* 0x0000000702057224 */ /* 0x000fe400078e02ff */
[----:B------:R-:W-:Y:S02]  /*0820*/  IMAD.MOV.U32 R2, RZ, RZ, RZ ;  /* 0x000000ffff027224 */ /* 0x000fe400078e00ff */
[----:B0-----:R-:W-:Y:S02]  /*0830*/  VIADD R4, R4, 0xffffffe ;  /* 0x0ffffffe04047836 */ /* 0x001fe40000000000 */
[----:B------:R-:W-:Y:S02]  /*0840*/  IMAD.HI.U32 R2, R3, R5, R2 ;  /* 0x0000000503027227 */ /* 0x000fe400078e0002 */
[----:B------:R-:W0:Y:S04]  /*0850*/  I2F.RP R3, R11 ;  /* 0x0000000b00037306 */ /* 0x000e280000209400 */
[----:B------:R-:W-:-:S04]  /*0860*/  IMAD.HI.U32 R2, R2, R9, RZ ;  /* 0x0000000902027227 */ /* 0x000fc800078e00ff */
[----:B------:R-:W-:Y:S01]  /*0870*/  IMAD R0, R2, R0, R9 ;  /* 0x0000000002007224 */ /* 0x000fe200078e0209 */
[----:B------:R-:W1:Y:S01]  /*0880*/  F2I.FTZ.U32.TRUNC.NTZ R5, R4 ;  /* 0x0000000400057305 */ /* 0x000e62000021f000 */
[----:B------:R-:W2:Y:S01]  /*0890*/  LDS R9, [UR9] ;  /* 0x00000009ff097984 */ /* 0x000ea20008000800 */
[----:B------:R-:W-:Y:S02]  /*08a0*/  BAR.SYNC.DEFER_BLOCKING 0x0 ;  /* 0x0000000000007b1d */ /* 0x000fe40000010000 */
[----:B------:R-:W-:-:S04]  /*08b0*/  ISETP.GT.U32.AND P1, PT, R7, R0, PT ;  /* 0x000000000700720c */ /* 0x000fc80003f24070 */
[----:B0-----:R-:W0:Y:S01]  /*08c0*/  MUFU.RCP R3, R3 ;  /* 0x0000000300037308 */ /* 0x001e220000001000 */
[----:B-1----:R-:W-:-:S08]  /*08d0*/  IMAD.MOV R4, RZ, RZ, -R5 ;  /* 0x000000ffff047224 */ /* 0x002fd000078e0a05 */
[----:B------:R-:W-:Y:S02]  /*08e0*/  @!P1 IMAD.IADD R0, R0, 0x1, -R7 ;  /* 0x0000000100009824 */ /* 0x000fe400078e0a07 */
[----:B------:R-:W-:Y:S01]  /*08f0*/  @!P1 VIADD R2, R2, 0x1 ;  /* 0x0000000102029836 */ /* 0x000fe20000000000 */
[----:B------:R-:W-:Y:S01]  /*0900*/  ISETP.NE.AND P1, PT, R13, RZ, PT ;  /* 0x000000ff0d00720c */ /* 0x000fe20003f25270 */
[----:B------:R-:W-:Y:S01]  /*0910*/  IMAD R127, R4, R171, RZ ;  /* 0x000000ab047f7224 */ /* 0x000fe200078e02ff */
[----:B------:R-:W-:Y:S01]  /*0920*/  ISETP.GE.U32.AND P0, PT, R0, R7, PT ;  /* 0x000000070000720c */ /* 0x000fe20003f06070 */
[----:B------:R-:W-:Y:S01]  /*0930*/  IMAD.MOV.U32 R4, RZ, RZ, RZ ;  /* 0x000000ffff047224 */ /* 0x000fe200078e00ff */
[----:B------:R-:W-:Y:S01]  /*0940*/  LOP3.LUT R0, R10, R13, RZ, 0x3c, !PT ;  /* 0x0000000d0a007212 */ /* 0x000fe200078e3cff */
[----:B0-----:R-:W-:-:S03]  /*0950*/  VIADD R6, R3, 0xffffffe ;  /* 0x0ffffffe03067836 */ /* 0x001fc60000000000 */
[----:B------:R-:W-:Y:S01]  /*0960*/  ISETP.GE.AND P2, PT, R0, RZ, PT ;  /* 0x000000ff0000720c */ /* 0x000fe20003f46270 */
[----:B------:R-:W-:Y:S01]  /*0970*/  IMAD.HI.U32 R127, R5, R127, R4 ;  /* 0x0000007f057f7227 */ /* 0x000fe200078e0004 */
[----:B------:R-:W0:Y:S01]  /*0980*/  F2I.FTZ.U32.TRUNC.NTZ R3, R6 ;  /* 0x0000000600037305 */ /* 0x000e22000021f000 */
[----:B------:R-:W-:-:S04]  /*0990*/  SHF.R.U32.HI R4, RZ, 0x5, R183 ;  /* 0x00000005ff047819 */ /* 0x000fc800000116b7 */
[----:B------:R-:W-:Y:S01]  /*09a0*/  @P0 VIADD R2, R2, 0x1 ;  /* 0x0000000102020836 */ /* 0x000fe20000000000 */
[----:B------:R-:W-:Y:S02]  /*09b0*/  R2UR UR14, R4 ;  /* 0x00000000040e72ca */ /* 0x000fe400000e0000 */
[----:B--2---:R-:W-:Y:S01]  /*09c0*/  R2UR UR8, R9 ;  /* 0x00000000090872ca */ /* 0x004fe200000e0000 */
[----:B------:R-:W-:Y:S02]  /*09d0*/  IMAD.U32 R9, RZ, RZ, UR12 ;  /* 0x0000000cff097e24 */ /* 0x000fe4000f8e00ff */
[----:B------:R-:W-:Y:S01]  /*09e0*/  @!P2 IMAD.MOV R2, RZ, RZ, -R2 ;  /* 0x000000ffff02a224 */ /* 0x000fe200078e0a02 */
[----:B------:R-:W-:Y:S01]  /*09f0*/  @!P1 LOP3.LUT R2, RZ, R13, RZ, 0x33, !PT ;  /* 0x0000000dff029212 */ /* 0x000fe200078e33ff */
[----:B0-----:R-:W-:Y:S01]  /*0a00*/  IMAD.MOV R6, RZ, RZ, -R3 ;  /* 0x000000ffff067224 */ /* 0x001fe200078e0a03 */
[----:B------:R-:W-:-:S03]  /*0a10*/  LOP3.LUT P2, RZ, R183, 0xff, RZ, 0xc0, !PT ;  /* 0x000000ffb7ff7812 */ /* 0x000fc6000784c0ff */
[----:B------:R-:W-:Y:S02]  /*0a20*/  IMAD.MOV R0, RZ, RZ, -R2 ;  /* 0x000000ffff007224 */ /* 0x000fe400078e0a02 */
[----:B------:R-:W-:Y:S01]  /*0a30*/  USHF.L.U32 UR4, UR14, 0x15, URZ ;  /* 0x000000150e047899 */ /* 0x000fe200080006ff */
[----:B------:R-:W-:Y:S01]  /*0a40*/  IMAD.SHL.U32 R92, R2, 0x20, RZ ;  /* 0x00000020025c7824 */ /* 0x000fe200078e00ff */
[----:B------:R-:W-:Y:S01]  /*0a50*/  USHF.L.U32 UR5, UR14, 0x2, URZ ;  /* 0x000000020e057899 */ /* 0x000fe200080006ff */
[----:B------:R-:W-:Y:S01]  /*0a60*/  IMAD R0, R13, R0, R10 ;  /* 0x000000000d007224 */ /* 0x000fe200078e020a */
[----:B------:R-:W-:Y:S01]  /*0a70*/  ULOP3.LUT UR4, UR4, 0x600000, URZ, 0xc0, !UPT ;  /* 0x0060000004047892 */ /* 0x000fe2000f8ec0ff */
[----:B------:R-:W-:Y:S01]  /*0a80*/  IMAD R7, R6, R11, RZ ;  /* 0x0000000b06077224 */ /* 0x000fe200078e02ff */
[----:B------:R-:W-:Y:S01]  /*0a90*/  LOP3.LUT R200, R92, R236, RZ, 0xfc, !PT ;  /* 0x000000ec5cc87212 */ /* 0x000fe200078efcff */
[----:B------:R-:W-:Y:S01]  /*0aa0*/  IMAD.IADD R0, R8, 0x1, R0 ;  /* 0x0000000108007824 */ /* 0x000fe200078e0200 */
[--C-:B------:R-:W-:Y:S01]  /*0ab0*/  LOP3.LUT R199, R92, 0x2, R236.reuse, 0xfe, !PT ;  /* 0x000000025cc77812 */ /* 0x100fe200078efeec */
[----:B------:R-:W-:Y:S01]  /*0ac0*/  IMAD.MOV.U32 R2, RZ, RZ, RZ ;  /* 0x000000ffff027224 */ /* 0x000fe200078e00ff */
[----:B------:R-:W-:Y:S01]  /*0ad0*/  IABS R170, R200 ;  /* 0x000000c800aa7213 */ /* 0x000fe20000000000 */
[----:B------:R-:W-:Y:S01]  /*0ae0*/  IMAD R12, R0, 0x80, R189 ;  /* 0x00000080000c7824 */ /* 0x000fe200078e02bd */
[C---:B------:R-:W-:Y:S01]  /*0af0*/  LOP3.LUT R197, R92.reuse, 0x6, R236, 0xfe, !PT ;  /* 0x000000065cc57812 */ /* 0x040fe200078efeec */
[----:B------:R-:W-:Y:S01]  /*0b00*/  IMAD.HI.U32 R2, R3, R7, R2 ;  /* 0x0000000703027227 */ /* 0x000fe200078e0002 */
[----:B------:R-:W-:Y:S01]  /*0b10*/  IABS R6, R199 ;  /* 0x000000c700067213 */ /* 0x000fe20000000000 */
[----:B------:R0:W-:Y:S01]  /*0b20*/  STL [R1+0x3c], R200 ;  /* 0x00003cc801007387 */ /* 0x0001e20000100800 */
[----:B------:R-:W-:Y:S01]  /*0b30*/  IABS R3, R12 ;  /* 0x0000000c00037213 */ /* 0x000fe20000000000 */
[----:B------:R-:W-:Y:S01]  /*0b40*/  IMAD.HI.U32 R0, R127, R170, RZ ;  /* 0x000000aa7f007227 */ /* 0x000fe200078e00ff */
[--C-:B------:R-:W-:Y:S01]  /*0b50*/  LOP3.LUT R198, R92, 0x4, R236.reuse, 0xfe, !PT ;  /* 0x000000045cc67812 */ /* 0x100fe200078efeec */
[----:B------:R0:W-:Y:S01]  /*0b60*/  STL [R1+0x40], R12 ;  /* 0x0000400c01007387 */ /* 0x0001e20000100800 */
[----:B------:R-:W-:Y:S01]  /*0b70*/  IABS R8, R197 ;  /* 0x000000c500087213 */ /* 0x000fe20000000000 */
[----:B------:R-:W-:Y:S01]  /*0b80*/  IMAD.HI.U32 R2, R2, R3, RZ ;  /* 0x0000000302027227 */ /* 0x000fe200078e00ff */
[C---:B------:R-:W-:Y:S01]  /*0b90*/  LOP3.LUT R195, R92.reuse, 0xa, R236, 0xfe, !PT ;  /* 0x0000000a5cc37812 */ /* 0x040fe200078efeec */
[----:B------:R0:W-:Y:S01]  /*0ba0*/  STL [R1+0x38], R199 ;  /* 0x000038c701007387 */ /* 0x0001e20000100800 */
[----:B------:R-:W-:Y:S01]  /*0bb0*/  IABS R168, R198 ;  /* 0x000000c600a87213 */ /* 0x000fe20000000000 */
[----:B------:R-:W-:Y:S01]  /*0bc0*/  IMAD.MOV R0, RZ, RZ, -R0 ;  /* 0x000000ffff007224 */ /* 0x000fe200078e0a00 */
[----:B------:R-:W-:Y:S01]  /*0bd0*/  IABS R10, R195 ;  /* 0x000000c3000a7213 */ /* 0x000fe20000000000 */
[----:B------:R-:W-:Y:S01]  /*0be0*/  IMAD.MOV R2, RZ, RZ, -R2 ;  /* 0x000000ffff027224 */ /* 0x000fe200078e0a02 */
[C---:B------:R-:W-:Y:S01]  /*0bf0*/  LOP3.LUT R193, R92.reuse, 0xe, R236, 0xfe, !PT ;  /* 0x0000000e5cc17812 */ /* 0x040fe200078efeec */
[----:B------:R-:W-:Y:S01]  /*0c00*/  IMAD R170, R171, R0, R170 ;  /* 0x00000000abaa7224 */ /* 0x000fe200078e02aa */
[C-C-:B------:R-:W-:Y:S01]  /*0c10*/  LOP3.LUT R192, R92.reuse, 0x10, R236.reuse, 0xfe, !PT ;  /* 0x000000105cc07812 */ /* 0x140fe200078efeec */
[----:B------:R-:W-:Y:S01]  /*0c20*/  IMAD R0, R11, R2, R3 ;  /* 0x000000020b007224 */ /* 0x000fe200078e0203 */
[C-C-:B------:R-:W-:Y:S01]  /*0c30*/  LOP3.LUT R191, R92.reuse, 0x12, R236.reuse, 0xfe, !PT ;  /* 0x000000125cbf7812 */ /* 0x140fe200078efeec */
[----:B------:R-:W-:Y:S01]  /*0c40*/  IMAD.HI.U32 R2, R127, R6, RZ ;  /* 0x000000067f027227 */ /* 0x000fe200078e00ff */
[----:B------:R-:W-:Y:S01]  /*0c50*/  IABS R162, R192 ;  /* 0x000000c000a27213 */ /* 0x000fe20000000000 */
[----:B------:R0:W-:Y:S01]  /*0c60*/  STL [R1+0x34], R198 ;  /* 0x000034c601007387 */ /* 0x0001e20000100800 */
[----:B------:R-:W-:Y:S01]  /*0c70*/  ISETP.GT.U32.AND P0, PT, R11, R0, PT ;  /* 0x000000000b00720c */ /* 0x000fe20003f04070 */
[C---:B------:R-:W-:Y:S01]  /*0c80*/  IMAD.HI.U32 R4, R127.reuse, R8, RZ ;  /* 0x000000087f047227 */ /* 0x040fe200078e00ff */
[C-C-:B------:R-:W-:Y:S01]  /*0c90*/  LOP3.LUT R196, R92.reuse, 0x8, R236.reuse, 0xfe, !PT ;  /* 0x000000085cc47812 */ /* 0x140fe200078efeec */
[----:B------:R0:W-:Y:S01]  /*0ca0*/  STL [R1+0x30], R197 ;  /* 0x000030c501007387 */ /* 0x0001e20000100800 */
[----:B------:R-:W-:Y:S01]  /*0cb0*/  LOP3.LUT R194, R92, 0xc, R236, 0xfe, !PT ;  /* 0x0000000c5cc27812 */ /* 0x000fe200078efeec */
[----:B------:R-:W-:Y:S01]  /*0cc0*/  IMAD.MOV R169, RZ, RZ, -R2 ;  /* 0x000000ffffa97224 */ /* 0x000fe200078e0a02 */
[----:B------:R-:W-:Y:S01]  /*0cd0*/  IABS R166, R196 ;  /* 0x000000c400a67213 */ /* 0x000fe20000000000 */
[----:B------:R-:W-:Y:S01]  /*0ce0*/  IMAD.HI.U32 R3, R127, R168, RZ ;  /* 0x000000a87f037227 */ /* 0x000fe200078e00ff */
[----:B------:R0:W-:Y:S01]  /*0cf0*/  STL [R1+0x2c], R196 ;  /* 0x00002cc401007387 */ /* 0x0001e20000100800 */
[----:B------:R-:W-:Y:S01]  /*0d00*/  ISETP.GE.AND P1, PT, R12, RZ, PT ;  /* 0x000000ff0c00720c */ /* 0x000fe20003f26270 */
[----:B------:R-:W-:Y:S01]  /*0d10*/  ULOP3.LUT UR5, UR5, 0x10, URZ, 0xc0, !UPT ;  /* 0x0000001005057892 */ /* 0x000fe2000f8ec0ff */
[----:B------:R-:W-:Y:S01]  /*0d20*/  IMAD.MOV R4, RZ, RZ, -R4 ;  /* 0x000000ffff047224 */ /* 0x000fe200078e0a04 */
[----:B------:R0:W-:Y:S01]  /*0d30*/  STL [R1+0x28], R195 ;  /* 0x000028c301007387 */ /* 0x0001e20000100800 */
[----:B------:R-:W-:Y:S01]  /*0d40*/  IMAD R169, R171, R169, R6 ;  /* 0x000000a9aba97224 */ /* 0x000fe200078e0206 */
[----:B------:R-:W-:Y:S01]  /*0d50*/  IABS R6, R193 ;  /* 0x000000c100067213 */ /* 0x000fe20000000000 */
[----:B------:R-:W-:Y:S01]  /*0d60*/  IMAD.HI.U32 R5, R127, R10, RZ ;  /* 0x0000000a7f057227 */ /* 0x000fe200078e00ff */
[----:B------:R0:W-:Y:S01]  /*0d70*/  STL [R1+0x24], R194 ;  /* 0x000024c201007387 */ /* 0x0001e20000100800 */
[----:B------:R-:W-:Y:S01]  /*0d80*/  IABS R164, R194 ;  /* 0x000000c200a47213 */ /* 0x000fe20000000000 */
[----:B------:R-:W-:Y:S01]  /*0d90*/  UIADD3 UR10, UPT, UPT, UR5, UR4, UR8 ;  /* 0x00000004050a7290 */ /* 0x000fe2000fffe008 */
[----:B------:R-:W-:Y:S01]  /*0da0*/  IMAD.MOV R3, RZ, RZ, -R3 ;  /* 0x000000ffff037224 */ /* 0x000fe200078e0a03 */
[----:B------:R0:W-:Y:S01]  /*0db0*/  STL [R1+0x20], R193 ;  /* 0x000020c101007387 */ /* 0x0001e20000100800 */
[C---:B------:R-:W-:Y:S01]  /*0dc0*/  IMAD R167, R171.reuse, R4, R8 ;  /* 0x00000004aba77224 */ /* 0x040fe200078e0208 */
[----:B------:R-:W-:Y:S01]  /*0dd0*/  IABS R8, R191 ;  /* 0x000000bf00087213 */ /* 0x000fe20000000000 */
[----:B------:R-:W-:Y:S01]  /*0de0*/  IMAD.MOV R5, RZ, RZ, -R5 ;  /* 0x000000ffff057224 */ /* 0x000fe200078e0a05 */
[----:B------:R0:W-:Y:S01]  /*0df0*/  STL [R1+0x1c], R192 ;  /* 0x00001cc001007387 */ /* 0x0001e20000100800 */
[----:B------:R-:W-:-:S02]  /*0e00*/  IMAD R168, R171, R3, R168 ;  /* 0x00000003aba87224 */ /* 0x000fc400078e02a8 */
[----:B------:R-:W-:Y:S01]  /*0e10*/  @!P0 IMAD.IADD R0, R0, 0x1, -R11 ;  /* 0x0000000100008824 */ /* 0x000fe200078e0a0b */
[----:B------:R0:W-:Y:S01]  /*0e20*/  STL [R1+0x18], R191 ;  /* 0x000018bf01007387 */ /* 0x0001e20000100800 */
[----:B------:R-:W-:-:S03]  /*0e30*/  IMAD.HI.U32 R3, R127, R6, RZ ;  /* 0x000000067f037227 */ /* 0x000fc600078e00ff */
[----:B------:R-:W-:Y:S01]  /*0e40*/  ISETP.GT.U32.AND P0, PT, R11, R0, PT ;  /* 0x000000000b00720c */ /* 0x000fe20003f04070 */
[----:B------:R-:W-:-:S04]  /*0e50*/  IMAD.HI.U32 R4, R127, R162, RZ ;  /* 0x000000a27f047227 */ /* 0x000fc800078e00ff */
[----:B------:R-:W-:Y:S02]  /*0e60*/  IMAD R165, R171, R5, R10 ;  /* 0x00000005aba57224 */ /* 0x000fe400078e020a */
[----:B------:R-:W-:-:S04]  /*0e70*/  IMAD.HI.U32 R5, R127, R8, RZ ;  /* 0x000000087f057227 */ /* 0x000fc800078e00ff */
[----:B------:R-:W-:Y:S02]  /*0e80*/  IMAD.MOV R3, RZ, RZ, -R3 ;  /* 0x000000ffff037224 */ /* 0x000fe400078e0a03 */
[----:B------:R-:W-:Y:S02]  /*0e90*/  IMAD.MOV R4, RZ, RZ, -R4 ;  /* 0x000000ffff047224 */ /* 0x000fe400078e0a04 */
[----:B------:R-:W-:Y:S02]  /*0ea0*/  IMAD.MOV R5, RZ, RZ, -R5 ;  /* 0x000000ffff057224 */ /* 0x000fe400078e0a05 */
[C---:B------:R-:W-:Y:S02]  /*0eb0*/  IMAD R163, R171.reuse, R3, R6 ;  /* 0x00000003aba37224 */ /* 0x040fe400078e0206 */
[----:B------:R-:W-:Y:S02]  /*0ec0*/  IMAD R162, R171, R4, R162 ;  /* 0x00000004aba27224 */ /* 0x000fe400078e02a2 */
[----:B------:R-:W-:-:S02]  /*0ed0*/  IMAD.U32 R3, RZ, RZ, UR12 ;  /* 0x0000000cff037e24 */ /* 0x000fc4000f8e00ff */
[----:B------:R-:W-:Y:S02]  /*0ee0*/  IMAD R4, R236, UR12, RZ ;  /* 0x0000000cec047c24 */ /* 0x000fe4000f8e02ff */
[----:B------:R-:W-:Y:S02]  /*0ef0*/  IMAD R161, R171, R5, R8 ;  /* 0x00000005aba17224 */ /* 0x000fe400078e0208 */
[----:B------:R-:W-:Y:S02]  /*0f00*/  IMAD.U32 R5, RZ, RZ, UR12 ;  /* 0x0000000cff057e24 */ /* 0x000fe4000f8e00ff */
[----:B------:R-:W-:Y:S02]  /*0f10*/  IMAD R36, R3, 0x2, R4 ;  /* 0x0000000203247824 */ /* 0x000fe400078e0204 */
[----:B------:R-:W-:Y:S02]  /*0f20*/  IMAD.U32 R7, RZ, RZ, UR12 ;  /* 0x0000000cff077e24 */ /* 0x000fe4000f8e00ff */
[----:B------:R-:W-:-:S02]  /*0f30*/  IMAD R76, R5, 0x2, R36 ;  /* 0x00000002054c7824 */ /* 0x000fc400078e0224 */
[----:B------:R-:W-:Y:S01]  /*0f40*/  @!P0 IMAD.IADD R0, R0, 0x1, -R11 ;  /* 0x0000000100008824 */ /* 0x000fe200078e0a0b */
[----:B------:R-:W-:Y:S01]  /*0f50*/  ISETP.NE.AND P0, PT, R94, RZ, PT ;  /* 0x000000ff5e00720c */ /* 0x000fe20003f05270 */
[----:B------:R-:W-:-:S04]  /*0f60*/  IMAD.HI.U32 R2, R127, R166, RZ ;  /* 0x000000a67f027227 */ /* 0x000fc800078e00ff */
[----:B------:R-:W-:Y:S02]  /*0f70*/  IMAD R96, R7, 0x2, R76 ;  /* 0x0000000207607824 */ /* 0x000fe400078e024c */
[----:B------:R-:W-:Y:S02]  /*0f80*/  IMAD.MOV R2, RZ, RZ, -R2 ;  /* 0x000000ffff027224 */ /* 0x000fe400078e0a02 */
[----:B------:R-:W-:Y:S02]  /*0f90*/  IMAD.U32 R11, RZ, RZ, UR12 ;  /* 0x0000000cff0b7e24 */ /* 0x000fe4000f8e00ff */
[----:B------:R-:W-:Y:S02]  /*0fa0*/  IMAD R6, R9, 0x2, R96 ;  /* 0x0000000209067824 */ /* 0x000fe400078e0260 */
[----:B------:R-:W-:Y:S02]  /*0fb0*/  IMAD.MOV.U32 R147, RZ, RZ, R0 ;  /* 0x000000ffff937224 */ /* 0x000fe400078e0000 */
[----:B------:R-:W-:-:S02]  /*0fc0*/  IMAD R166, R171, R2, R166 ;  /* 0x00000002aba67224 */ /* 0x000fc400078e02a6 */
[----:B------:R-:W-:-:S04]  /*0fd0*/  IMAD.HI.U32 R2, R127, R164, RZ ;  /* 0x000000a47f027227 */ /* 0x000fc800078e00ff */
[----:B------:R-:W-:Y:S02]  /*0fe0*/  IMAD.U32 R13, RZ, RZ, UR12 ;  /* 0x0000000cff0d7e24 */ /* 0x000fe4000f8e00ff */
[----:B------:R-:W-:Y:S02]  /*0ff0*/  IMAD R44, R11, 0x2, R6 ;  /* 0x000000020b2c7824 */ /* 0x000fe400078e0206 */
[----:B------:R-:W-:Y:S01]  /*1000*/  @!P1 IMAD.MOV R147, RZ, RZ, -R147 ;  /* 0x000000ffff939224 */ /* 0x000fe200078e0a93 */
[----:B------:R-:W-:Y:S01]  /*1010*/  @!P0 LOP3.LUT R147, RZ, R94, RZ, 0x33, !PT ;  /* 0x0000005eff938212 */ /* 0x000fe200078e33ff */
[----:B------:R-:W-:Y:S01]  /*1020*/  IMAD.MOV R2, RZ, RZ, -R2 ;  /* 0x000000ffff027224 */ /* 0x000fe200078e0a02 */
[----:B------:R-:W-:Y:S01]  /*1030*/  PLOP3.LUT P0, PT, PT, PT, UP1, 0x80, 0x8 ;  /* 0x000000000008781c */ /* 0x000fe20003f0f018 */
[----:B------:R-:W-:Y:S01]  /*1040*/  IMAD R68, R13, 0x2, R44 ;  /* 0x000000020d447824 */ /* 0x000fe200078e022c */
[----:B------:R-:W-:Y:S01]  /*1050*/  PLOP3.LUT P1, PT, PT, PT, UP1, 0x80, 0x8 ;  /* 0x000000000008781c */ /* 0x000fe20003f2f018 */
[----:B------:R-:W-:Y:S01]  /*1060*/  IMAD R164, R171, R2, R164 ;  /* 0x00000002aba47224 */ /* 0x000fe200078e02a4 */
[----:B------:R-:W-:Y:S01]  /*1070*/  ISETP.LT.AND P0, PT, R236, UR16, P0 ;  /* 0x00000010ec007c0c */ /* 0x000fe20008701270 */
[----:B------:R-:W-:Y:S01]  /*1080*/  IMAD R98, R15, 0x2, R68 ;  /* 0x000000020f627824 */ /* 0x000fe200078e0244 */
[----:B0-----:R-:W-:Y:S11]  /*1090*/  BRA.U UP0, `(.L_x_5) ;  /* 0x0000000100187547 */ /* 0x001ff6000b800000 */
[----:B------:R-:W-:Y:S01]  /*10a0*/  ELECT P3, URZ, PT ;  /* 0x0000000000ff782f */ /* 0x000fe20003860000 */
[----:B------:R-:W-:Y:S01]  /*10b0*/  IMAD.MOV.U32 R0, RZ, RZ, 0x1 ;  /* 0x00000001ff007424 */ /* 0x000fe200078e00ff */
[----:B------:R-:W-:Y:S01]  /*10c0*/  UMOV UR4, 0x40 ;  /* 0x0000004000047882 */ /* 0x000fe20000000000 */
[----:B------:R-:W-:Y:S01]  /*10d0*/  UVIRTCOUNT.DEALLOC.SMPOOL 0x80 ;  /* 0x000000800000784c */ /* 0x000fe20000000000 */
[----:B------:R-:W-:-:S09]  /*10e0*/  ULEA UR4, UR7, UR4, 0x18 ;  /* 0x0000000407047291 */ /* 0x000fd2000f8ec0ff */
[----:B------:R0:W-:Y:S03]  /*10f0*/  @P3 STS.U8 [UR4], R0 ;  /* 0x00000000ff003988 */ /* 0x0001e60008000004 */
.L_x_5:
[----:B------:R-:W-:Y:S01]  /*1100*/  STTM.x16 tmem[UR10], RZ ;  /* 0x000000ff000079ed */ /* 0x000fe2000824000a */
[----:B------:R-:W1:Y:S02]  /*1110*/  FENCE.VIEW.ASYNC.T ;  /* 0x00000000000073c6 */ /* 0x000e640000000200 */
[----:B-1----:R-:W-:Y:S01]  /*1120*/  VOTEU.ALL UP2, P2 ;  /* 0x0000000000ff7886 */ /* 0x002fe20001040000 */
[----:B------:R-:W-:Y:S01]  /*1130*/  VOTEU.ALL UP3, P2 ;  /* 0x0000000000ff7886 */ /* 0x000fe20001060000 */
[----:B------:R-:W-:Y:S01]  /*1140*/  IMAD R8, R3, 0x2, R98 ;  /* 0x0000000203087824 */ /* 0x000fe200078e0262 */
[----:B------:R-:W-:Y:S01]  /*1150*/  ISETP.LT.AND P1, PT, R235, UR16, P1 ;  /* 0x00000010eb007c0c */ /* 0x000fe20008f21270 */
[----:B------:R-:W-:Y:S01]  /*1160*/  IMAD R147, R147, UR15, RZ ;  /* 0x0000000f93937c24 */ /* 0x000fe2000f8e02ff */
[----:B------:R-:W-:-:S04]  /*1170*/  @!UP2 UIADD3 UR4, UPT, UPT, -UR11, 0x100000, URZ ;  /* 0x001000000b04a890 */ /* 0x000fc8000fffe1ff */
[----:B------:R-:W-:Y:S02]  /*1180*/  @!UP2 USHF.L.U32 UR5, UR4, 0xb, URZ ;  /* 0x0000000b0405a899 */ /* 0x000fe400080006ff */
[----:B------:R-:W-:Y:S01]  /*1190*/  @!UP2 USHF.L.U32 UR4, UR4, 0x1, URZ ;  /* 0x000000010404a899 */ /* 0x000fe200080006ff */
[----:B------:R-:W-:Y:S01]  /*11a0*/  BAR.SYNC.DEFER_BLOCKING 0x0 ;  /* 0x0000000000007b1d */ /* 0x000fe20000010000 */
[----:B------:R-:W-:Y:S01]  /*11b0*/  IMAD R40, R17, 0x2, R8 ;  /* 0x0000000211287824 */ /* 0x000fe200078e0208 */
[----:B------:R-:W-:-:S03]  /*11c0*/  IADD3 R149, P3, PT, R147, UR24, RZ ;  /* 0x0000001893957c10 */ /* 0x000fc6000ff7e0ff */
[----:B------:R-:W-:Y:S01]  /*11d0*/  IMAD R70, R19, 0x2, R40 ;  /* 0x0000000213467824 */ /* 0x000fe200078e0228 */
[----:B------:R-:W-:-:S03]  /*11e0*/  LEA.HI.X.SX32 R147, R147, UR25, 0x1, P3 ;  /* 0x0000001993937c11 */ /* 0x000fc600098f0eff */
[----:B------:R-:W-:Y:S01]  /*11f0*/  IMAD R100, R5, 0x2, R70 ;  /* 0x0000000205647824 */ /* 0x000fe200078e0246 */
[-C--:B0-----:R-:W-:Y:S02]  /*1200*/  IADD3 R0, P3, PT, R4, R149.reuse, RZ ;  /* 0x0000009504007210 */ /* 0x081fe40007f7e0ff */
[----:B------:R-:W-:Y:S01]  /*1210*/  IADD3 R2, P4, PT, R6, R149, RZ ;  /* 0x0000009506027210 */ /* 0x000fe20007f9e0ff */
[----:B------:R-:W-:Y:S01]  /*1220*/  IMAD R10, R7, 0x2, R100 ;  /* 0x00000002070a7824 */ /* 0x000fe200078e0264 */
[-C--:B------:R-:W-:Y:S01]  /*1230*/  LEA.HI.X.SX32 R3, R4, R147.reuse, 0x1, P3 ;  /* 0x0000009304037211 */ /* 0x080fe200018f0eff */
[----:B------:R-:W0:Y:S02]  /*1240*/  FENCE.VIEW.ASYNC.S ;  /* 0x00000000000073c6 */ /* 0x000e240000000000 */
[----:B0-----:R0:W1:Y:S01]  /*1250*/  @!UP3 SYNCS.EXCH.64 URZ, [UR6], UR4 ;  /* 0x0000000406ffb5b2 */ /* 0x0010620008000100 */
[----:B------:R-:W-:Y:S01]  /*1260*/  IMAD.U32 R5, RZ, RZ, UR12 ;  /* 0x0000000cff057e24 */ /* 0x000fe2000f8e00ff */
[----:B------:R-:W-:Y:S01]  /*1270*/  LEA.HI.X.SX32 R4, R6, R147, 0x1, P4 ;  /* 0x0000009306047211 */ /* 0x000fe200020f0eff */
[----:B------:R-:W-:-:S02]  /*1280*/  IMAD R42, R9, 0x2, R10 ;  /* 0x00000002092a7824 */ /* 0x000fc400078e020a */
[----:B------:R-:W-:Y:S02]  /*1290*/  @P0 IMAD.MOV.U32 R6, RZ, RZ, R0 ;  /* 0x000000ffff060224 */ /* 0x000fe400078e0000 */
[----:B------:R-:W-:Y:S01]  /*12a0*/  @P0 IMAD.MOV.U32 R7, RZ, RZ, R3 ;  /* 0x000000ffff070224 */ /* 0x000fe200078e0003 */
[----:B-1----:R-:W-:Y:S01]  /*12b0*/  BAR.SYNC.DEFER_BLOCKING 0x0 ;  /* 0x0000000000007b1d */ /* 0x002fe20000010000 */
[----:B------:R-:W-:Y:S02]  /*12c0*/  IMAD.U32 R9, RZ, RZ, UR12 ;  /* 0x0000000cff097e24 */ /* 0x000fe4000f8e00ff */
[----:B------:R-:W-:-:S04]  /*12d0*/  IMAD R72, R5, 0x2, R42 ;  /* 0x0000000205487824 */ /* 0x000fc800078e022a */
[----:B------:R-:W-:Y:S02]  /*12e0*/  IMAD R102, R9, 0x2, R72 ;  /* 0x0000000209667824 */ /* 0x000fe400078e0248 */
[----:B------:R-:W-:Y:S02]  /*12f0*/  IMAD.U32 R11, RZ, RZ, UR12 ;  /* 0x0000000cff0b7e24 */ /* 0x000fe4000f8e00ff */
[----:B------:R-:W-:Y:S01]  /*1300*/  IMAD R12, R5, 0x2, R102 ;  /* 0x00000002050c7824 */ /* 0x000fe200078e0266 */
[----:B------:R-:W-:-:S03]  /*1310*/  LOP3.LUT R14, R236, 0x10, RZ, 0xfc, !PT ;  /* 0x00000010ec0e7812 */ /* 0x000fc600078efcff */
[----:B------:R-:W-:Y:S01]  /*1320*/  IMAD R46, R11, 0x2, R12 ;  /* 0x000000020b2e7824 */ /* 0x000fe200078e020c */
[----:B------:R1:W2:Y:S01]  /*1330*/  @P0 LDG.E.U8 R172, desc[UR20][R6.64] ;  /* 0x0000001406ac0981 */ /* 0x0002a2000c1e1100 */
[----:B------:R-:W-:Y:S01]  /*1340*/  PLOP3.LUT P0, PT, PT, PT, UP1, 0x80, 0x8 ;  /* 0x000000000008781c */ /* 0x000fe20003f0f018 */
[----:B-1----:R-:W-:Y:S02]  /*1350*/  @P1 IMAD.MOV.U32 R6, RZ, RZ, R2 ;  /* 0x000000ffff061224 */ /* 0x002fe400078e0002 */
[----:B------:R-:W-:Y:S01]  /*1360*/  @P1 IMAD.MOV.U32 R7, RZ, RZ, R4 ;  /* 0x000000ffff071224 */ /* 0x000fe200078e0004 */
[----:B------:R-:W-:-:S04]  /*1370*/  LOP3.LUT R13, R236, 0x18, RZ, 0xfc, !PT ;  /* 0x00000018ec0d7812 */ /* 0x000fc800078efcff */
[----:B------:R1:W3:Y:S01]  /*1380*/  @P1 LDG.E.U8 R129, desc[UR20][R6.64] ;  /* 0x0000001406811981 */ /* 0x0002e2000c1e1100 */
[----:B------:R-:W-:Y:S02]  /*1390*/  PLOP3.LUT P1, PT, PT, PT, UP1, 0x80, 0x8 ;  /* 0x000000000008781c */ /* 0x000fe40003f2f018 */
[----:B------:R-:W-:Y:S02]  /*13a0*/  ISETP.LT.AND P0, PT, R14, UR16, P0 ;  /* 0x000000100e007c0c */ /* 0x000fe40008701270 */
[----:B------:R-:W-:Y:S01]  /*13b0*/  ISETP.LT.AND P1, PT, R13, UR16, P1 ;  /* 0x000000100d007c0c */ /* 0x000fe20008f21270 */
[----:B------:R-:W-:Y:S01]  /*13c0*/  IMAD.U32 R13, RZ, RZ, UR12 ;  /* 0x0000000cff0d7e24 */ /* 0x000fe2000f8e00ff */
[-C--:B------:R-:W-:Y:S02]  /*13d0*/  IADD3 R5, P3, PT, R8, R149.reuse, RZ ;  /* 0x0000009508057210 */ /* 0x080fe40007f7e0ff */
[----:B------:R-:W-:Y:S01]  /*13e0*/  PRMT R130, RZ, 0x7610, R130 ;  /* 0x00007610ff827816 */ /* 0x000fe20000000082 */
[----:B-1----:R-:W-:Y:S01]  /*13f0*/  IMAD.U32 R7, RZ, RZ, UR12 ;  /* 0x0000000cff077e24 */ /* 0x002fe2000f8e00ff */
[----:B------:R-:W-:-:S02]  /*1400*/  IADD3 R6, P4, PT, R10, R149, RZ ;  /* 0x000000950a067210 */ /* 0x000fc40007f9e0ff */
[----:B------:R-:W-:Y:S01]  /*1410*/  PRMT R160, RZ, 0x7610, R160 ;  /* 0x00007610ffa07816 */ /* 0x000fe200000000a0 */
[----:B------:R-:W-:Y:S01]  /*1420*/  IMAD R74, R7, 0x2, R46 ;  /* 0x00000002074a7824 */ /* 0x000fe200078e022e */
[-C--:B------:R-:W-:Y:S02]  /*1430*/  LEA.HI.X.SX32 R7, R8, R147.reuse, 0x1, P3 ;  /* 0x0000009308077211 */ /* 0x080fe400018f0eff */
[----:B------:R-:W-:Y:S01]  /*1440*/  LEA.HI.X.SX32 R8, R10, R147, 0x1, P4 ;  /* 0x000000930a087211 */ /* 0x000fe200020f0eff */
[----:B------:R-:W-:Y:S02]  /*1450*/  IMAD R104, R9, 0x2, R74 ;  /* 0x0000000209687824 */ /* 0x000fe400078e024a */
[----:B------:R-:W-:Y:S02]  /*1460*/  @P0 IMAD.MOV.U32 R10, RZ, RZ, R5 ;  /* 0x000000ffff0a0224 */ /* 0x000fe400078e0005 */
[----:B------:R-:W-:Y:S02]  /*1470*/  IMAD R14, R13, 0x2, R104 ;  /* 0x000000020d0e7824 */ /* 0x000fe400078e0268 */
[----:B------:R-:W-:-:S02]  /*1480*/  @P0 IMAD.MOV.U32 R11, RZ, RZ, R7 ;  /* 0x000000ffff0b0224 */ /* 0x000fc400078e0007 */
[----:B------:R-:W-:Y:S01]  /*1490*/  IMAD R50, R9, 0x2, R14 ;  /* 0x0000000209327824 */ /* 0x000fe200078e020e */
[----:B------:R-:W-:Y:S02]  /*14a0*/  LOP3.LUT R16, R236, 0x20, RZ, 0xfc, !PT ;  /* 0x00000020ec107812 */ /* 0x000fe400078efcff */
[----:B------:R1:W4:Y:S01]  /*14b0*/  @P0 LDG.E.U8 R130, desc[UR20][R10.64] ;  /* 0x000000140a820981 */ /* 0x000322000c1e1100 */
[----:B------:R-:W-:Y:S01]  /*14c0*/  IMAD R80, R13, 0x2, R50 ;  /* 0x000000020d507824 */ /* 0x000fe200078e0232 */
[----:B------:R-:W-:Y:S01]  /*14d0*/  PLOP3.LUT P0, PT, PT, PT, UP1, 0x80, 0x8 ;  /* 0x000000000008781c */ /* 0x000fe20003f0f018 */
[----:B------:R-:W-:Y:S02]  /*14e0*/  IMAD.U32 R15, RZ, RZ, UR12 ;  /* 0x0000000cff0f7e24 */ /* 0x000fe4000f8e00ff */
[----:B------:R-:W-:Y:S02]  /*14f0*/  IMAD R106, R9, 0x2, R80 ;  /* 0x00000002096a7824 */ /* 0x000fe400078e0250 */
[----:B-1----:R-:W-:-:S02]  /*1500*/  @P1 IMAD.MOV.U32 R10, RZ, RZ, R6 ;  /* 0x000000ffff0a1224 */ /* 0x002fc400078e0006 */
[----:B------:R-:W-:Y:S01]  /*1510*/  @P1 IMAD.MOV.U32 R11, RZ, RZ, R8 ;  /* 0x000000ffff0b1224 */ /* 0x000fe200078e0008 */
[----:B------:R-:W-:Y:S01]  /*1520*/  ISETP.LT.AND P0, PT, R16, UR16, P0 ;  /* 0x0000001010007c0c */ /* 0x000fe20008701270 */
[----:B------:R-:W-:-:S03]  /*1530*/  IMAD R16, R15, 0x2, R106 ;  /* 0x000000020f107824 */ /* 0x000fc600078e026a */
[----:B------:R1:W5:Y:S01]  /*1540*/  @P1 LDG.E.U8 R160, desc[UR20][R10.64] ;  /* 0x000000140aa01981 */ /* 0x000362000c1e1100 */
[----:B------:R-:W-:Y:S02]  /*1550*/  LOP3.LUT R17, R236, 0x28, RZ, 0xfc, !PT ;  /* 0x00000028ec117812 */ /* 0x000fe400078efcff */
[----:B------:R-:W-:Y:S02]  /*1560*/  PLOP3.LUT P1, PT, PT, PT, UP1, 0x80, 0x8 ;  /* 0x000000000008781c */ /* 0x000fe40003f2f018 */
[-C--:B------:R-:W-:Y:S02]  /*1570*/  IADD3 R9, P3, PT, R12, R149.reuse, RZ ;  /* 0x000000950c097210 */ /* 0x080fe40007f7e0ff */
[----:B------:R-:W-:Y:S01]  /*1580*/  ISETP.LT.AND P1, PT, R17, UR16, P1 ;  /* 0x0000001011007c0c */ /* 0x000fe20008f21270 */
[----:B------:R-:W-:Y:S01]  /*1590*/  IMAD.U32 R17, RZ, RZ, UR12 ;  /* 0x0000000cff117e24 */ /* 0x000fe2000f8e00ff */
        /* <DEDUP_REMOVED lines=11> */
[----:B------:R-:W-:Y:S02]  /*1650*/  IMAD R18, R13, 0x2, R108 ;  /* 0x000000020d127824 */ /* 0x000fe400078e026c */
[----:B------:R-:W-:Y:S01]  /*1660*/  IMAD.U32 R79, RZ, RZ, UR12 ;  /* 0x0000000cff4f7e24 */ /* 0x000fe2000f8e00ff */
[----:B------:R1:W2:Y:S01]  /*1670*/  @P0 LDG.E.U8 R97, desc[UR20][R14.64] ;  /* 0x000000140e610981 */ /* 0x0002a2000c1e1100 */
[----:B------:R-:W-:Y:S02]  /*1680*/  IMAD R52, R17, 0x2, R18 ;  /* 0x0000000211347824 */ /* 0x000fe400078e0212 */
[----:B------:R-:W-:Y:S02]  /*1690*/  IMAD.U32 R110, RZ, RZ, UR12 ;  /* 0x0000000cff6e7e24 */ /* 0x000fe4000f8e00ff */
[----:B------:R-:W-:Y:S02]  /*16a0*/  IMAD R79, R79, 0x2, R52 ;  /* 0x000000024f4f7824 */ /* 0x000fe400078e0234 */
[----:B-1----:R-:W-:-:S02]  /*16b0*/  @P1 IMAD.MOV.U32 R14, RZ, RZ, R10 ;  /* 0x000000ffff0e1224 */ /* 0x002fc400078e000a */
[----:B------:R-:W-:Y:S01]  /*16c0*/  @P1 IMAD.MOV.U32 R15, RZ, RZ, R12 ;  /* 0x000000ffff0f1224 */ /* 0x000fe200078e000c */
[----:B------:R-:W-:Y:S01]  /*16d0*/  LOP3.LUT R20, R236, 0x30, RZ, 0xfc, !PT ;  /* 0x00000030ec147812 */ /* 0x000fe200078efcff */
[----:B------:R-:W-:Y:S01]  /*16e0*/  IMAD R110, R110, 0x2, R79 ;  /* 0x000000026e6e7824 */ /* 0x000fe200078e024f */
[----:B------:R-:W-:Y:S02]  /*16f0*/  PLOP3.LUT P0, PT, PT, PT, UP1, 0x80, 0x8 ;  /* 0x000000000008781c */ /* 0x000fe40003f0f018 */
[----:B------:R1:W2:Y:S01]  /*1700*/  @P1 LDG.E.U8 R158, desc[UR20][R14.64] ;  /* 0x000000140e9e1981 */ /* 0x0002a2000c1e1100 */
[----:B------:R-:W-:Y:S01]  /*1710*/  LOP3.LUT R19, R236, 0x38, RZ, 0xfc, !PT ;  /* 0x00000038ec137812 */ /* 0x000fe200078efcff */
[----:B------:R-:W-:Y:S01]  /*1720*/  IMAD.U32 R85, RZ, RZ, UR12 ;  /* 0x0000000cff557e24 */ /* 0x000fe2000f8e00ff */
[----:B------:R-:W-:Y:S02]  /*1730*/  ISETP.LT.AND P0, PT, R20, UR16, P0 ;  /* 0x0000001014007c0c */ /* 0x000fe40008701270 */
[----:B------:R-:W-:-:S02]  /*1740*/  PLOP3.LUT P1, PT, PT, PT, UP1, 0x80, 0x8 ;  /* 0x000000000008781c */ /* 0x000fc40003f2f018 */
[-C--:B------:R-:W-:Y:S02]  /*1750*/  IADD3 R13, P3, PT, R16, R149.reuse, RZ ;  /* 0x00000095100d7210 */ /* 0x080fe40007f7e0ff */
[----:B------:R-:W-:Y:S01]  /*1760*/  ISETP.LT.AND P1, PT, R19, UR16, P1 ;  /* 0x0000001013007c0c */ /* 0x000fe20008f21270 */
[----:B-1----:R-:W-:Y:S01]  /*1770*/  IMAD.U32 R15, RZ, RZ, UR12 ;  /* 0x0000000cff0f7e24 */ /* 0x002fe2000f8e00ff */
[----:B------:R-:W-:Y:S02]  /*1780*/  IADD3 R14, P4, PT, R18, R149, RZ ;  /* 0x00000095120e7210 */ /* 0x000fe40007f9e0ff */
[----:B------:R-:W-:Y:S01]  /*1790*/  PRMT R159, RZ, 0x7610, R159 ;  /* 0x00007610ff9f7816 */ /* 0x000fe2000000009f */
[----:B------:R-:W-:Y:S01]  /*17a0*/  IMAD R20, R15, 0x2, R110 ;  /* 0x000000020f147824 */ /* 0x000fe200078e026e */
[-C--:B------:R-:W-:Y:S01]  /*17b0*/  LEA.HI.X.SX32 R15, R16, R147.reuse, 0x1, P3 ;  /* 0x00000093100f7211 */ /* 0x080fe200018f0eff */
[----:B------:R-:W-:Y:S01]  /*17c0*/  IMAD.U32 R112, RZ, RZ, UR12 ;  /* 0x0000000cff707e24 */ /* 0x000fe2000f8e00ff */
[----:B------:R-:W-:Y:S01]  /*17d0*/  LEA.HI.X.SX32 R16, R18, R147, 0x1, P4 ;  /* 0x0000009312107211 */ /* 0x000fe200020f0eff */
[----:B------:R-:W-:Y:S01]  /*17e0*/  IMAD R54, R17, 0x2, R20 ;  /* 0x0000000211367824 */ /* 0x000fe200078e0214 */
[----:B------:R-:W-:Y:S01]  /*17f0*/  PRMT R99, RZ, 0x7610, R99 ;  /* 0x00007610ff637816 */ /* 0x000fe20000000063 */
[----:B------:R-:W-:-:S02]  /*1800*/  @P0 IMAD.MOV.U32 R18, RZ, RZ, R13 ;  /* 0x000000ffff120224 */ /* 0x000fc400078e000d */
[----:B------:R-:W-:Y:S02]  /*1810*/  IMAD R85, R85, 0x2, R54 ;  /* 0x0000000255557824 */ /* 0x000fe400078e0236 */
[----:B------:R-:W-:Y:S02]  /*1820*/  @P0 IMAD.MOV.U32 R19, RZ, RZ, R15 ;  /* 0x000000ffff130224 */ /* 0x000fe400078e000f */
[----:B------:R-:W-:Y:S02]  /*1830*/  IMAD R112, R112, 0x2, R85 ;  /* 0x0000000270707824 */ /* 0x000fe400078e0255 */
[----:B------:R-:W-:Y:S01]  /*1840*/  IMAD.U32 R21, RZ, RZ, UR12 ;  /* 0x0000000cff157e24 */ /* 0x000fe2000f8e00ff */
[----:B------:R1:W2:Y:S01]  /*1850*/  @P0 LDG.E.U8 R159, desc[UR20][R18.64] ;  /* 0x00000014129f0981 */ /* 0x0002a2000c1e1100 */
[----:B------:R-:W-:Y:S02]  /*1860*/  IMAD R22, R17, 0x2, R112 ;  /* 0x0000000211167824 */ /* 0x000fe400078e0270 */
[----:B------:R-:W-:-:S02]  /*1870*/  IMAD.U32 R23, RZ, RZ, UR12 ;  /* 0x0000000cff177e24 */ /* 0x000fc4000f8e00ff */
[----:B------:R-:W-:Y:S02]  /*1880*/  IMAD R56, R21, 0x2, R22 ;  /* 0x0000000215387824 */ /* 0x000fe400078e0216 */
[----:B-1----:R-:W-:Y:S02]  /*1890*/  @P1 IMAD.MOV.U32 R18, RZ, RZ, R14 ;  /* 0x000000ffff121224 */ /* 0x002fe400078e000e */
[----:B------:R-:W-:Y:S02]  /*18a0*/  @P1 IMAD.MOV.U32 R19, RZ, RZ, R16 ;  /* 0x000000ffff131224 */ /* 0x000fe400078e0010 */
[----:B------:R-:W-:-:S03]  /*18b0*/  IMAD R84, R23, 0x2, R56 ;  /* 0x0000000217547824 */ /* 0x000fc600078e0238 */
[----:B------:R1:W2:Y:S01]  /*18c0*/  @P1 LDG.E.U8 R99, desc[UR20][R18.64] ;  /* 0x0000001412631981 */ /* 0x0002a2000c1e1100 */
[C---:B------:R-:W-:Y:S02]  /*18d0*/  LOP3.LUT R25, R236.reuse, 0x40, RZ, 0xfc, !PT ;  /* 0x00000040ec197812 */ /* 0x040fe400078efcff */
[----:B------:R-:W-:Y:S02]  /*18e0*/  PLOP3.LUT P0, PT, PT, PT, UP1, 0x80, 0x8 ;  /* 0x000000000008781c */ /* 0x000fe40003f0f018 */
[----:B------:R-:W-:Y:S02]  /*18f0*/  LOP3.LUT R24, R236, 0x48, RZ, 0xfc, !PT ;  /* 0x00000048ec187812 */ /* 0x000fe400078efcff */
[----:B------:R-:W-:Y:S02]  /*1900*/  PLOP3.LUT P1, PT, PT, PT, UP1, 0x80, 0x8 ;  /* 0x000000000008781c */ /* 0x000fe40003f2f018 */
[----:B------:R-:W-:Y:S01]  /*1910*/  ISETP.LT.AND P0, PT, R25, UR16, P0 ;  /* 0x0000001019007c0c */ /* 0x000fe20008701270 */
[----:B-1----:R-:W-:Y:S01]  /*1920*/  IMAD.U32 R19, RZ, RZ, UR12 ;  /* 0x0000000cff137e24 */ /* 0x002fe2000f8e00ff */
[----:B------:R-:W-:Y:S01]  /*1930*/  ISETP.LT.AND P1, PT, R24, UR16, P1 ;  /* 0x0000001018007c0c */ /* 0x000fe20008f21270 */
[----:B------:R-:W-:Y:S01]  /*1940*/  IMAD.U32 R25, RZ, RZ, UR12 ;  /* 0x0000000cff197e24 */ /* 0x000fe2000f8e00ff */
[-C--:B------:R-:W-:Y:S01]  /*1950*/  IADD3 R17, P3, PT, R20, R149.reuse, RZ ;  /* 0x0000009514117210 */ /* 0x080fe20007f7e0ff */
[----:B------:R-:W-:Y:S01]  /*1960*/  IMAD R114, R19, 0x2, R84 ;  /* 0x0000000213727824 */ /* 0x000fe200078e0254 */
[----:B------:R-:W-:-:S02]  /*1970*/  IADD3 R18, P4, PT, R22, R149, RZ ;  /* 0x0000009516127210 */ /* 0x000fc40007f9e0ff */
[-C--:B------:R-:W-:Y:S01]  /*1980*/  LEA.HI.X.SX32 R19, R20, R147.reuse, 0x1, P3 ;  /* 0x0000009314137211 */ /* 0x080fe200018f0eff */
[----:B------:R-:W-:Y:S01]  /*1990*/  IMAD R24, R21, 0x2, R114 ;  /* 0x0000000215187824 */ /* 0x000fe200078e0272 */
[----:B------:R-:W-:Y:S02]  /*19a0*/  PRMT R156, RZ, 0x7610, R156 ;  /* 0x00007610ff9c7816 */ /* 0x000fe4000000009c */
[----:B------:R-:W-:Y:S01]  /*19b0*/  LEA.HI.X.SX32 R20, R22, R147, 0x1, P4 ;  /* 0x0000009316147211 */ /* 0x000fe200020f0eff */
[----:B------:R-:W-:Y:S01]  /*19c0*/  IMAD R58, R25, 0x2, R24 ;  /* 0x00000002193a7824 */ /* 0x000fe200078e0218 */
[----:B------:R-:W-:Y:S01]  /*19d0*/  PRMT R157, RZ, 0x7610, R157 ;  /* 0x00007610ff9d7816 */ /* 0x000fe2000000009d */
[----:B------:R-:W-:Y:S02]  /*19e0*/  @P0 IMAD.MOV.U32 R22, RZ, RZ, R17 ;  /* 0x000000ffff160224 */ /* 0x000fe400078e0011 */
[----:B------:R-:W-:Y:S02]  /*19f0*/  IMAD R86, R21, 0x2, R58 ;  /* 0x0000000215567824 */ /* 0x000fe400078e023a */
[----:B------:R-:W-:-:S02]  /*1a00*/  @P0 IMAD.MOV.U32 R23, RZ, RZ, R19 ;  /* 0x000000ffff170224 */ /* 0x000fc400078e0013 */
[----:B------:R-:W-:Y:S02]  /*1a10*/  IMAD R116, R25, 0x2, R86 ;  /* 0x0000000219747824 */ /* 0x000fe400078e0256 */
[----:B------:R-:W-:Y:S01]  /*1a20*/  IMAD.U32 R27, RZ, RZ, UR12 ;  /* 0x0000000cff1b7e24 */ /* 0x000fe2000f8e00ff */
[----:B------:R1:W2:Y:S01]  /*1a30*/  @P0 LDG.E.U8 R156, desc[UR20][R22.64] ;  /* 0x00000014169c0981 */ /* 0x0002a2000c1e1100 */
[----:B------:R-:W-:Y:S01]  /*1a40*/  IMAD R26, R21, 0x2, R116 ;  /* 0x00000002151a7824 */ /* 0x000fe200078e0274 */
[----:B------:R-:W-:Y:S01]  /*1a50*/  LOP3.LUT R29, R236, 0x50, RZ, 0xfc, !PT ;  /* 0x00000050ec1d7812 */ /* 0x000fe200078efcff */
[----:B------:R-:W-:Y:S01]  /*1a60*/  IMAD.U32 R89, RZ, RZ, UR12 ;  /* 0x0000000cff597e24 */ /* 0x000fe2000f8e00ff */
[----:B------:R-:W-:Y:S01]  /*1a70*/  PLOP3.LUT P0, PT, PT, PT, UP1, 0x80, 0x8 ;  /* 0x000000000008781c */ /* 0x000fe20003f0f018 */
[----:B------:R-:W-:Y:S02]  /*1a80*/  IMAD R60, R27, 0x2, R26 ;  /* 0x000000021b3c7824 */ /* 0x000fe400078e021a */
[----:B-1----:R-:W-:-:S02]  /*1a90*/  @P1 IMAD.MOV.U32 R22, RZ, RZ, R18 ;  /* 0x000000ffff161224 */ /* 0x002fc400078e0012 */
[----:B------:R-:W-:Y:S01]  /*1aa0*/  @P1 IMAD.MOV.U32 R23, RZ, RZ, R20 ;  /* 0x000000ffff171224 */ /* 0x000fe200078e0014 */
[----:B------:R-:W-:Y:S01]  /*1ab0*/  ISETP.LT.AND P0, PT, R29, UR16, P0 ;  /* 0x000000101d007c0c */ /* 0x000fe20008701270 */
[----:B------:R-:W-:Y:S01]  /*1ac0*/  IMAD.U32 R118, RZ, RZ, UR12 ;  /* 0x0000000cff767e24 */ /* 0x000fe2000f8e00ff */
[----:B------:R-:W-:Y:S01]  /*1ad0*/  LOP3.LUT R28, R236, 0x58, RZ, 0xfc, !PT ;  /* 0x00000058ec1c7812 */ /* 0x000fe200078efcff */
[----:B------:R-:W-:Y:S01]  /*1ae0*/  IMAD R89, R89, 0x2, R60 ;  /* 0x0000000259597824 */ /* 0x000fe200078e023c */
[----:B------:R1:W2:Y:S01]  /*1af0*/  @P1 LDG.E.U8 R157, desc[UR20][R22.64] ;  /* 0x00000014169d1981 */ /* 0x0002a2000c1e1100 */
[----:B------:R-:W-:Y:S02]  /*1b00*/  PLOP3.LUT P1, PT, PT, PT, UP1, 0x80, 0x8 ;  /* 0x000000000008781c */ /* 0x000fe40003f2f018 */
[----:B------:R-:W-:Y:S01]  /*1b10*/  IADD3 R21, P3, PT, R24, R149, RZ ;  /* 0x0000009518157210 */ /* 0x000fe20007f7e0ff */
[----:B------:R-:W-:Y:S01]  /*1b20*/  IMAD R118, R118, 0x2, R89 ;  /* 0x0000000276767824 */ /* 0x000fe200078e0259 */
[----:B------:R-:W-:Y:S01]  /*1b30*/  ISETP.LT.AND P1, PT, R28, UR16, P1 ;  /* 0x000000101c007c0c */ /* 0x000fe20008f21270 */
[----:B------:R-:W-:Y:S01]  /*1b40*/  IMAD.U32 R29, RZ, RZ, UR12 ;  /* 0x0000000cff1d7e24 */ /* 0x000fe2000f8e00ff */
[----:B------:R-:W-:Y:S01]  /*1b50*/  PRMT R101, RZ, 0x7610, R101 ;  /* 0x00007610ff657816 */ /* 0x000fe20000000065 */
[----:B------:R-:W-:Y:S01]  /*1b60*/  IMAD R28, R25, 0x2, R118 ;  /* 0x00000002191c7824 */ /* 0x000fe200078e0276 */
[----:B------:R-:W-:-:S02]  /*1b70*/  PRMT R155, RZ, 0x7610, R155 ;  /* 0x00007610ff9b7816 */ /* 0x000fc4000000009b */
[----:B-1----:R-:W-:Y:S02]  /*1b80*/  IADD3 R22, P4, PT, R26, R149, RZ ;  /* 0x000000951a167210 */ /* 0x002fe40007f9e0ff */
[-C--:B------:R-:W-:Y:S01]  /*1b90*/  LEA.HI.X.SX32 R23, R24, R147.reuse, 0x1, P3 ;  /* 0x0000009318177211 */ /* 0x080fe200018f0eff */
[----:B------:R-:W-:Y:S01]  /*1ba0*/  IMAD R62, R29, 0x2, R28 ;  /* 0x000000021d3e7824 */ /* 0x000fe200078e021c */
[----:B------:R-:W-:Y:S01]  /*1bb0*/  LEA.HI.X.SX32 R24, R26, R147, 0x1, P4 ;  /* 0x000000931a187211 */ /* 0x000fe200020f0eff */
[----:B------:R-:W-:Y:S02]  /*1bc0*/  @P0 IMAD.MOV.U32 R26, RZ, RZ, R21 ;  /* 0x000000ffff1a0224 */ /* 0x000fe400078e0015 */
[----:B------:R-:W-:Y:S02]  /*1bd0*/  @P0 IMAD.MOV.U32 R27, RZ, RZ, R23 ;  /* 0x000000ffff1b0224 */ /* 0x000fe400078e0017 */
[----:B------:R-:W-:-:S03]  /*1be0*/  IMAD R90, R25, 0x2, R62 ;  /* 0x00000002195a7824 */ /* 0x000fc600078e023e */
[----:B------:R1:W2:Y:S01]  /*1bf0*/  @P0 LDG.E.U8 R101, desc[UR20][R26.64] ;  /* 0x000000141a650981 */ /* 0x0002a2000c1e1100 */
[----:B------:R-:W-:Y:S01]  /*1c00*/  IMAD.U32 R31, RZ, RZ, UR12 ;  /* 0x0000000cff1f7e24 */ /* 0x000fe2000f8e00ff */
[----:B------:R-:W-:Y:S01]  /*1c10*/  LOP3.LUT R251, R236, 0x60, RZ, 0xfc, !PT ;  /* 0x00000060ecfb7812 */ /* 0x000fe200078efcff */
[----:B------:R-:W-:Y:S01]  /*1c20*/  IMAD R120, R29, 0x2, R90 ;  /* 0x000000021d787824 */ /* 0x000fe200078e025a */
[----:B------:R-:W-:Y:S01]  /*1c30*/  PLOP3.LUT P0, PT, PT, PT, UP1, 0x80, 0x8 ;  /* 0x000000000008781c */ /* 0x000fe20003f0f018 */
[----:B-1----:R-:W-:Y:S02]  /*1c40*/  @P1 IMAD.MOV.U32 R26, RZ, RZ, R22 ;  /* 0x000000ffff1a1224 */ /* 0x002fe400078e0016 */
[----:B------:R-:W-:Y:S01]  /*1c50*/  @P1 IMAD.MOV.U32 R27, RZ, RZ, R24 ;  /* 0x000000ffff1b1224 */ /* 0x000fe200078e0018 */
[----:B------:R-:W-:Y:S01]  /*1c60*/  ISETP.LT.AND P0, PT, R251, UR16, P0 ;  /* 0x00000010fb007c0c */ /* 0x000fe20008701270 */
[----:B------:R-:W-:-:S03]  /*1c70*/  IMAD R30, R31, 0x2, R120 ;  /* 0x000000021f1e7824 */ /* 0x000fc600078e0278 */
[----:B------:R1:W2:Y:S01]  /*1c80*/  @P1 LDG.E.U8 R155, desc[UR20][R26.64] ;  /* 0x000000141a9b1981 */ /* 0x0002a2000c1e1100 */
[----:B------:R-:W-:Y:S01]  /*1c90*/  LOP3.LUT R247, R236, 0x68, RZ, 0xfc, !PT ;  /* 0x00000068ecf77812 */ /* 0x000fe200078efcff */
[----:B------:R-:W-:Y:S01]  /*1ca0*/  IMAD.U32 R91, RZ, RZ, UR12 ;  /* 0x0000000cff5b7e24 */ /* 0x000fe2000f8e00ff */
[----:B------:R-:W-:Y:S01]  /*1cb0*/  PLOP3.LUT P1, PT, PT, PT, UP1, 0x80, 0x8 ;  /* 0x000000000008781c */ /* 0x000fe20003f2f018 */
[----:B------:R-:W-:Y:S01]  /*1cc0*/  IMAD.U32 R122, RZ, RZ, UR12 ;  /* 0x0000000cff7a7e24 */ /* 0x000fe2000f8e00ff */
[-C--:B------:R-:W-:Y:S02]  /*1cd0*/  IADD3 R25, P3, PT, R28, R149.reuse, RZ ;  /* 0x000000951c197210 */ /* 0x080fe40007f7e0ff */
[----:B------:R-:W-:Y:S02]  /*1ce0*/  ISETP.LT.AND P1, PT, R247, UR16, P1 ;  /* 0x00000010f7007c0c */ /* 0x000fe40008f21270 */
        /* <DEDUP_REMOVED lines=11> */
[----:B------:R-:W-:Y:S02]  /*1da0*/  IMAD.U32 R33, RZ, RZ, UR12 ;  /* 0x0000000cff217e24 */ /* 0x000fe4000f8e00ff */
[----:B------:R-:W-:Y:S01]  /*1db0*/  IMAD R32, R29, 0x2, R122 ;  /* 0x000000021d207824 */ /* 0x000fe200078e027a */
[----:B------:R1:W2:Y:S01]  /*1dc0*/  @P0 LDG.E.U8 R154, desc[UR20][R30.64] ;  /* 0x000000141e9a0981 */ /* 0x0002a2000c1e1100 */
[----:B------:R-:W-:Y:S02]  /*1dd0*/  IMAD.U32 R93, RZ, RZ, UR12 ;  /* 0x0000000cff5d7e24 */ /* 0x000fe4000f8e00ff */
[----:B------:R-:W-:Y:S01]  /*1de0*/  IMAD R66, R33, 0x2, R32 ;  /* 0x0000000221427824 */ /* 0x000fe200078e0220 */
[----:B------:R-:W-:Y:S01]  /*1df0*/  LOP3.LUT R243, R236, 0x70, RZ, 0xfc, !PT ;  /* 0x00000070ecf37812 */ /* 0x000fe200078efcff */
[----:B------:R-:W-:Y:S02]  /*1e00*/  IMAD.U32 R124, RZ, RZ, UR12 ;  /* 0x0000000cff7c7e24 */ /* 0x000fe4000f8e00ff */
[----:B-1----:R-:W-:-:S02]  /*1e10*/  @P1 IMAD.MOV.U32 R30, RZ, RZ, R26 ;  /* 0x000000ffff1e1224 */ /* 0x002fc400078e001a */
[----:B------:R-:W-:Y:S02]  /*1e20*/  @P1 IMAD.MOV.U32 R31, RZ, RZ, R28 ;  /* 0x000000ffff1f1224 */ /* 0x000fe400078e001c */
[----:B------:R-:W-:-:S03]  /*1e30*/  IMAD R93, R93, 0x2, R66 ;  /* 0x000000025d5d7824 */ /* 0x000fc600078e0242 */
[----:B------:R1:W2:Y:S01]  /*1e40*/  @P1 LDG.E.U8 R103, desc[UR20][R30.64] ;  /* 0x000000141e671981 */ /* 0x0002a2000c1e1100 */
[----:B------:R-:W-:Y:S01]  /*1e50*/  PLOP3.LUT P1, PT, PT, PT, UP1, 0x80, 0x8 ;  /* 0x000000000008781c */ /* 0x000fe20003f2f018 */
[----:B------:R-:W-:Y:S01]  /*1e60*/  IMAD R124, R124, 0x2, R93 ;  /* 0x000000027c7c7824 */ /* 0x000fe200078e025d */
[----:B------:R-:W-:Y:S01]  /*1e70*/  LOP3.LUT R239, R236, 0x78, RZ, 0xfc, !PT ;  /* 0x00000078ecef7812 */ /* 0x000fe200078efcff */
[----:B------:R-:W-:Y:S01]  /*1e80*/  IMAD.U32 R121, RZ, RZ, UR12 ;  /* 0x0000000cff797e24 */ /* 0x000fe2000f8e00ff */
[----:B------:R-:W-:Y:S01]  /*1e90*/  ISETP.LT.AND P1, PT, R243, UR16, P1 ;  /* 0x00000010f3007c0c */ /* 0x000fe20008f21270 */
[----:B------:R-:W-:Y:S01]  /*1ea0*/  IMAD R34, R29, 0x2, R124 ;  /* 0x000000021d227824 */ /* 0x000fe200078e027c */
[----:B------:R-:W-:Y:S02]  /*1eb0*/  PLOP3.LUT P0, PT, PT, PT, UP1, 0x80, 0x8 ;  /* 0x000000000008781c */ /* 0x000fe40003f0f018 */
[----:B------:R-:W-:Y:S01]  /*1ec0*/  IADD3 R29, P4, PT, R32, R149, RZ ;  /* 0x00000095201d7210 */ /* 0x000fe20007f9e0ff */
[----:B------:R-:W-:Y:S01]  /*1ed0*/  IMAD R121, R121, 0x2, R34 ;  /* 0x0000000279797824 */ /* 0x000fe200078e0222 */
[----:B------:R-:W-:-:S02]  /*1ee0*/  ISETP.LT.AND P0, PT, R239, UR16, P0 ;  /* 0x00000010ef007c0c */ /* 0x000fc40008701270 */
[----:B-1----:R-:W-:Y:S02]  /*1ef0*/  LEA.HI.X.SX32 R31, R32, R147, 0x1, P4 ;  /* 0x00000093201f7211 */ /* 0x002fe400020f0eff */
[----:B------:R-:W-:Y:S02]  /*1f00*/  IADD3 R30, P5, PT, R34, R149, RZ ;  /* 0x00000095221e7210 */ /* 0x000fe40007fbe0ff */
[----:B------:R-:W-:Y:S01]  /*1f10*/  PRMT R152, RZ, 0x7610, R152 ;  /* 0x00007610ff987816 */ /* 0x000fe20000000098 */
[----:B------:R-:W-:Y:S01]  /*1f20*/  @P1 IMAD.MOV.U32 R38, RZ, RZ, R29 ;  /* 0x000000ffff261224 */ /* 0x000fe200078e001d */
[C---:B------:R-:W-:Y:S01]  /*1f30*/  LOP3.LUT R37, R236.reuse, 0x2, RZ, 0xfc, !PT ;  /* 0x00000002ec257812 */ /* 0x040fe200078efcff */
[----:B------:R-:W-:Y:S01]  /*1f40*/  @P1 IMAD.MOV.U32 R39, RZ, RZ, R31 ;  /* 0x000000ffff271224 */ /* 0x000fe200078e001f */
[----:B------:R-:W-:Y:S02]  /*1f50*/  PLOP3.LUT P3, PT, PT, PT, UP1, 0x80, 0x8 ;  /* 0x000000000008781c */ /* 0x000fe40003f6f018 */
[----:B------:R-:W-:-:S02]  /*1f60*/  LOP3.LUT R35, R236, 0xa, RZ, 0xfc, !PT ;  /* 0x0000000aec237812 */ /* 0x000fc400078efcff */
[----:B------:R-:W-:Y:S01]  /*1f70*/  PLOP3.LUT P4, PT, PT, PT, UP1, 0x80, 0x8 ;  /* 0x000000000008781c */ /* 0x000fe20003f8f018 */
[----:B------:R1:W2:Y:S01]  /*1f80*/  @P1 LDG.E.U8 R152, desc[UR20][R38.64] ;  /* 0x0000001426981981 */ /* 0x0002a2000c1e1100 */
[----:B------:R-:W-:Y:S02]  /*1f90*/  LEA.HI.X.SX32 R32, R34, R147, 0x1, P5 ;  /* 0x0000009322207211 */ /* 0x000fe400028f0eff */
[----:B------:R-:W-:Y:S02]  /*1fa0*/  ISETP.LT.AND P3, PT, R37, UR16, P3 ;  /* 0x0000001025007c0c */ /* 0x000fe40009f61270 */
[----:B------:R-:W-:Y:S02]  /*1fb0*/  PRMT R153, RZ, 0x7610, R153 ;  /* 0x00007610ff997816 */ /* 0x000fe40000000099 */
[----:B------:R-:W-:Y:S02]  /*1fc0*/  ISETP.LT.AND P1, PT, R35, UR16, P4 ;  /* 0x0000001023007c0c */ /* 0x000fe4000a721270 */
[----:B------:R-:W-:Y:S01]  /*1fd0*/  IADD3 R33, P4, PT, R36, R149, RZ ;  /* 0x0000009524217210 */ /* 0x000fe20007f9e0ff */
[----:B-1----:R-:W-:-:S02]  /*1fe0*/  @P0 IMAD.MOV.U32 R38, RZ, RZ, R30 ;  /* 0x000000ffff260224 */ /* 0x002fc400078e001e */
[----:B------:R-:W-:Y:S01]  /*1ff0*/  @P0 IMAD.MOV.U32 R39, RZ, RZ, R32 ;  /* 0x000000ffff270224 */ /* 0x000fe200078e0020 */
[----:B------:R-:W-:-:S04]  /*2000*/  LEA.HI.X.SX32 R35, R36, R147, 0x1, P4 ;  /* 0x0000009324237211 */ /* 0x000fc800020f0eff */
[----:B------:R1:W2:Y:S01]  /*2010*/  @P0 LDG.E.U8 R153, desc[UR20][R38.64] ;  /* 0x0000001426990981 */ /* 0x0002a2000c1e1100 */
[C---:B------:R-:W-:Y:S02]  /*2020*/  IADD3 R34, P0, PT, R44.reuse, R149, RZ ;  /* 0x000000952c227210 */ /* 0x040fe40007f1e0ff */
[----:B------:R-:W-:Y:S02]  /*2030*/  PRMT R105, RZ, 0x7610, R105 ;  /* 0x00007610ff697816 */ /* 0x000fe40000000069 */
[----:B------:R-:W-:Y:S01]  /*2040*/  LEA.HI.X.SX32 R36, R44, R147, 0x1, P0 ;  /* 0x000000932c247211 */ /* 0x000fe200000f0eff */
[----:B-1----:R-:W-:Y:S02]  /*2050*/  @P3 IMAD.MOV.U32 R38, RZ, RZ, R33 ;  /* 0x000000ffff263224 */ /* 0x002fe400078e0021 */
[----:B------:R-:W-:Y:S01]  /*2060*/  @P3 IMAD.MOV.U32 R39, RZ, RZ, R35 ;  /* 0x000000ffff273224 */ /* 0x000fe200078e0023 */
[----:B------:R-:W-:-:S04]  /*2070*/  PRMT R151, RZ, 0x7610, R151 ;  /* 0x00007610ff977816 */ /* 0x000fc80000000097 */
[----:B------:R1:W2:Y:S01]  /*2080*/  @P3 LDG.E.U8 R105, desc[UR20][R38.64] ;  /* 0x0000001426693981 */ /* 0x0002a2000c1e1100 */
[----:B------:R-:W-:Y:S02]  /*2090*/  LOP3.LUT R37, R236, 0x12, RZ, 0xfc, !PT ;  /* 0x00000012ec257812 */ /* 0x000fe400078efcff */
[----:B------:R-:W-:Y:S01]  /*20a0*/  PLOP3.LUT P0, PT, PT, PT, UP1, 0x80, 0x8 ;  /* 0x000000000008781c */ /* 0x000fe20003f0f018 */
[----:B-1----:R-:W-:Y:S02]  /*20b0*/  @P1 IMAD.MOV.U32 R38, RZ, RZ, R34 ;  /* 0x000000ffff261224 */ /* 0x002fe400078e0022 */
[----:B------:R-:W-:-:S05]  /*20c0*/  @P1 IMAD.MOV.U32 R39, RZ, RZ, R36 ;  /* 0x000000ffff271224 */ /* 0x000fca00078e0024 */
[----:B------:R1:W2:Y:S01]  /*20d0*/  @P1 LDG.E.U8 R151, desc[UR20][R38.64] ;  /* 0x0000001426971981 */ /* 0x0002a2000c1e1100 */
[----:B------:R-:W-:Y:S02]  /*20e0*/  ISETP.LT.AND P1, PT, R37, UR16, P0 ;  /* 0x0000001025007c0c */ /* 0x000fe40008721270 */
[----:B------:R-:W-:Y:S02]  /*20f0*/  IADD3 R37, P4, PT, R40, R149, RZ ;  /* 0x0000009528257210 */ /* 0x000fe40007f9e0ff */
[----:B------:R-:W-:Y:S02]  /*2100*/  LOP3.LUT R41, R236, 0x1a, RZ, 0xfc, !PT ;  /* 0x0000001aec297812 */ /* 0x000fe400078efcff */
[----:B------:R-:W-:Y:S02]  /*2110*/  PLOP3.LUT P0, PT, PT, PT, UP1, 0x80, 0x8 ;  /* 0x000000000008781c */ /* 0x000fe40003f0f018 */
[----:B-1----:R-:W-:Y:S02]  /*2120*/  LEA.HI.X.SX32 R38, R40, R147, 0x1, P4 ;  /* 0x0000009328267211 */ /* 0x002fe400020f0eff */
[----:B------:R-:W-:-:S02]  /*2130*/  LOP3.LUT R39, R236, 0x22, RZ, 0xfc, !PT ;  /* 0x00000022ec277812 */ /* 0x000fc400078efcff */
[----:B------:R-:W-:Y:S02]  /*2140*/  PLOP3.LUT P3, PT, PT, PT, UP1, 0x80, 0x8 ;  /* 0x000000000008781c */ /* 0x000fe40003f6f018 */
[----:B------:R-:W-:Y:S01]  /*2150*/  ISETP.LT.AND P0, PT, R41, UR16, P0 ;  /* 0x0000001029007c0c */ /* 0x000fe20008701270 */
[----:B------:R-:W-:Y:S01]  /*2160*/  @P1 IMAD.MOV.U32 R40, RZ, RZ, R37 ;  /* 0x000000ffff281224 */ /* 0x000fe200078e0025 */
[----:B------:R-:W-:Y:S01]  /*2170*/  PRMT R109, RZ, 0x7610, R109 ;  /* 0x00007610ff6d7816 */ /* 0x000fe2000000006d */
[----:B------:R-:W-:Y:S01]  /*2180*/  @P1 IMAD.MOV.U32 R41, RZ, RZ, R38 ;  /* 0x000000ffff291224 */ /* 0x000fe200078e0026 */
[----:B------:R-:W-:Y:S02]  /*2190*/  ISETP.LT.AND P3, PT, R39, UR16, P3 ;  /* 0x0000001027007c0c */ /* 0x000fe40009f61270 */
[----:B------:R-:W-:Y:S02]  /*21a0*/  LOP3.LUT R43, R236, 0x2a, RZ, 0xfc, !PT ;  /* 0x0000002aec2b7812 */ /* 0x000fe400078efcff */
[----:B------:R-:W-:Y:S01]  /*21b0*/  PLOP3.LUT P4, PT, PT, PT, UP1, 0x80, 0x8 ;  /* 0x000000000008781c */ /* 0x000fe20003f8f018 */
[----:B------:R1:W2:Y:S01]  /*21c0*/  @P1 LDG.E.U8 R109, desc[UR20][R40.64] ;  /* 0x00000014286d1981 */ /* 0x0002a2000c1e1100 */
[----:B------:R-:W-:-:S02]  /*21d0*/  IADD3 R39, P5, PT, R42, R149, RZ ;  /* 0x000000952a277210 */ /* 0x000fc40007fbe0ff */
[----:B------:R-:W-:Y:S02]  /*21e0*/  ISETP.LT.AND P1, PT, R43, UR16, P4 ;  /* 0x000000102b007c0c */ /* 0x000fe4000a721270 */
[----:B------:R-:W-:Y:S02]  /*21f0*/  PRMT R150, RZ, 0x7610, R150 ;  /* 0x00007610ff967816 */ /* 0x000fe40000000096 */
[----:B-1----:R-:W-:Y:S02]  /*2200*/  LEA.HI.X.SX32 R41, R42, R147, 0x1, P5 ;  /* 0x000000932a297211 */ /* 0x002fe400028f0eff */
[C---:B------:R-:W-:Y:S01]  /*2210*/  IADD3 R40, P4, PT, R46.reuse, R149, RZ ;  /* 0x000000952e287210 */ /* 0x040fe20007f9e0ff */
[----:B------:R-:W-:Y:S02]  /*2220*/  @P0 IMAD.MOV.U32 R44, RZ, RZ, R39 ;  /* 0x000000ffff2c0224 */ /* 0x000fe400078e0027 */
[----:B------:R-:W-:Y:S01]  /*2230*/  @P0 IMAD.MOV.U32 R45, RZ, RZ, R41 ;  /* 0x000000ffff2d0224 */ /* 0x000fe200078e0029 */
[----:B------:R-:W-:-:S02]  /*2240*/  LEA.HI.X.SX32 R43, R46, R147, 0x1, P4 ;  /* 0x000000932e2b7211 */ /* 0x000fc400020f0eff */
[----:B------:R-:W-:Y:S01]  /*2250*/  IADD3 R42, P5, PT, R50, R149, RZ ;  /* 0x00000095322a7210 */ /* 0x000fe20007fbe0ff */
[----:B------:R-:W-:Y:S01]  /*2260*/  @P3 IMAD.MOV.U32 R46, RZ, RZ, R40 ;  /* 0x000000ffff2e3224 */ /* 0x000fe200078e0028 */
[----:B------:R-:W-:Y:S01]  /*2270*/  PRMT R107, RZ, 0x7610, R107 ;  /* 0x00007610ff6b7816 */ /* 0x000fe2000000006b */
[----:B------:R1:W2:Y:S01]  /*2280*/  @P0 LDG.E.U8 R150, desc[UR20][R44.64] ;  /* 0x000000142c960981 */ /* 0x0002a2000c1e1100 */
[----:B------:R-:W-:Y:S01]  /*2290*/  @P3 IMAD.MOV.U32 R47, RZ, RZ, R43 ;  /* 0x000000ffff2f3224 */ /* 0x000fe200078e002b */
[----:B------:R-:W-:-:S04]  /*22a0*/  PRMT R175, RZ, 0x7610, R175 ;  /* 0x00007610ffaf7816 */ /* 0x000fc800000000af */
[----:B------:R0:W2:Y:S01]  /*22b0*/  @P3 LDG.E.U8 R107, desc[UR20][R46.64] ;  /* 0x000000142e6b3981 */ /* 0x0000a2000c1e1100 */
[----:B-1----:R-:W-:Y:S02]  /*22c0*/  LEA.HI.X.SX32 R44, R50, R147, 0x1, P5 ;  /* 0x00000093322c7211 */ /* 0x002fe400028f0eff */
[C---:B------:R-:W-:Y:S02]  /*22d0*/  LOP3.LUT R51, R236.reuse, 0x32, RZ, 0xfc, !PT ;  /* 0x00000032ec337812 */ /* 0x040fe400078efcff */
[----:B------:R-:W-:Y:S01]  /*22e0*/  PLOP3.LUT P0, PT, PT, PT, UP1, 0x80, 0x8 ;  /* 0x000000000008781c */ /* 0x000fe20003f0f018 */
[----:B0-----:R-:W-:Y:S02]  /*22f0*/  @P1 IMAD.MOV.U32 R46, RZ, RZ, R42 ;  /* 0x000000ffff2e1224 */ /* 0x001fe400078e002a */
[----:B------:R-:W-:Y:S01]  /*2300*/  @P1 IMAD.MOV.U32 R47, RZ, RZ, R44 ;  /* 0x000000ffff2f1224 */ /* 0x000fe200078e002c */
[----:B------:R-:W-:-:S04]  /*2310*/  LOP3.LUT R49, R236, 0x3a, RZ, 0xfc, !PT ;  /* 0x0000003aec317812 */ /* 0x000fc800078efcff */
[----:B------:R0:W2:Y:S01]  /*2320*/  @P1 LDG.E.U8 R175, desc[UR20][R46.64] ;  /* 0x000000142eaf1981 */ /* 0x0000a2000c1e1100 */
[----:B------:R-:W-:Y:S02]  /*2330*/  ISETP.LT.AND P1, PT, R51, UR16, P0 ;  /* 0x0000001033007c0c */ /* 0x000fe40008721270 */
[----:B------:R-:W-:Y:S02]  /*2340*/  PLOP3.LUT P3, PT, PT, PT, UP1, 0x80, 0x8 ;  /* 0x000000000008781c */ /* 0x000fe40003f6f018 */
[----:B------:R-:W-:Y:S02]  /*2350*/  IADD3 R45, P4, PT, R48, R149, RZ ;  /* 0x00000095302d7210 */ /* 0x000fe40007f9e0ff */
[----:B------:R-:W-:Y:S02]  /*2360*/  ISETP.LT.AND P0, PT, R49, UR16, P3 ;  /* 0x0000001031007c0c */ /* 0x000fe40009f01270 */
[----:B------:R-:W-:Y:S02]  /*2370*/  LOP3.LUT R50, R236, 0x42, RZ, 0xfc, !PT ;  /* 0x00000042ec327812 */ /* 0x000fe400078efcff */
[----:B------:R-:W-:-:S02]  /*2380*/  PLOP3.LUT P3, PT, PT, PT, UP1, 0x80, 0x8 ;  /* 0x000000000008781c */ /* 0x000fc40003f6f018 */
[----:B0-----:R-:W-:Y:S02]  /*2390*/  LEA.HI.X.SX32 R47, R48, R147, 0x1, P4 ;  /* 0x00000093302f7211 */ /* 0x001fe400020f0eff */
[----:B------:R-:W-:Y:S02]  /*23a0*/  IADD3 R46, P5, PT, R52, R149, RZ ;  /* 0x00000095342e7210 */ /* 0x000fe40007fbe0ff */
[----:B------:R-:W-:Y:S01]  /*23b0*/  PRMT R173, RZ, 0x7610, R173 ;  /* 0x00007610ffad7816 */ /* 0x000fe200000000ad */
[----:B------:R-:W-:Y:S01]  /*23c0*/  @P1 IMAD.MOV.U32 R51, RZ, RZ, R47 ;  /* 0x000000ffff331224 */ /* 0x000fe200078e002f */
[----:B------:R-:W-:Y:S01]  /*23d0*/  ISETP.LT.AND P3, PT, R50, UR16, P3 ;  /* 0x0000001032007c0c */ /* 0x000fe20009f61270 */
[----:B------:R-:W-:Y:S01]  /*23e0*/  @P1 IMAD.MOV.U32 R50, RZ, RZ, R45 ;  /* 0x000000ffff321224 */ /* 0x000fe200078e002d */
[----:B------:R-:W-:Y:S02]  /*23f0*/  LEA.HI.X.SX32 R48, R52, R147, 0x1, P5 ;  /* 0x0000009334307211 */ /* 0x000fe400028f0eff */
[----:B------:R-:W-:-:S02]  /*2400*/  LOP3.LUT R49, R236, 0x4a, RZ, 0xfc, !PT ;  /* 0x0000004aec317812 */ /* 0x000fc400078efcff */
[----:B------:R-:W-:Y:S01]  /*2410*/  PLOP3.LUT P4, PT, PT, PT, UP1, 0x80, 0x8 ;  /* 0x000000000008781c */ /* 0x000fe20003f8f018 */
[----:B------:R0:W2:Y:S01]  /*2420*/  @P1 LDG.E.U8 R173, desc[UR20][R50.64] ;  /* 0x0000001432ad1981 */ /* 0x0000a2000c1e1100 */
[----:B------:R-:W-:Y:S02]  /*2430*/  PRMT R174, RZ, 0x7610, R174 ;  /* 0x00007610ffae7816 */ /* 0x000fe400000000ae */
[----:B------:R-:W-:Y:S02]  /*2440*/  ISETP.LT.AND P1, PT, R49, UR16, P4 ;  /* 0x0000001031007c0c */ /* 0x000fe4000a721270 */
[----:B------:R-:W-:Y:S01]  /*2450*/  IADD3 R49, P4, PT, R54, R149, RZ ;  /* 0x0000009536317210 */ /* 0x000fe20007f9e0ff */
[----:B0-----:R-:W-:Y:S02]  /*2460*/  @P0 IMAD.MOV.U32 R50, RZ, RZ, R46 ;  /* 0x000000ffff320224 */ /* 0x001fe400078e002e */
[----:B------:R-:W-:-:S05]  /*2470*/  @P0 IMAD.MOV.U32 R51, RZ, RZ, R48 ;  /* 0x000000ffff330224 */ /* 0x000fca00078e0030 */
[----:B------:R0:W2:Y:S01]  /*2480*/  @P0 LDG.E.U8 R174, desc[UR20][R50.64] ;  /* 0x0000001432ae0981 */ /* 0x0000a2000c1e1100 */
[----:B------:R-:W-:Y:S02]  /*2490*/  PRMT R146, RZ, 0x7610, R146 ;  /* 0x00007610ff927816 */ /* 0x000fe40000000092 */
[----:B0-----:R-:W-:Y:S02]  /*24a0*/  LEA.HI.X.SX32 R51, R54, R147, 0x1, P4 ;  /* 0x0000009336337211 */ /* 0x001fe400020f0eff */
[C---:B------:R-:W-:Y:S01]  /*24b0*/  IADD3 R50, P0, PT, R56.reuse, R149, RZ ;  /* 0x0000009538327210 */ /* 0x040fe20007f1e0ff */
[----:B------:R-:W-:Y:S02]  /*24c0*/  @P3 IMAD.MOV.U32 R54, RZ, RZ, R49 ;  /* 0x000000ffff363224 */ /* 0x000fe400078e0031 */
[----:B------:R-:W-:Y:S01]  /*24d0*/  @P3 IMAD.MOV.U32 R55, RZ, RZ, R51 ;  /* 0x000000ffff373224 */ /* 0x000fe200078e0033 */
[----:B------:R-:W-:Y:S02]  /*24e0*/  LEA.HI.X.SX32 R52, R56, R147, 0x1, P0 ;  /* 0x0000009338347211 */ /* 0x000fe400000f0eff */
[----:B------:R-:W-:-:S02]  /*24f0*/  PRMT R148, RZ, 0x7610, R148 ;  /* 0x00007610ff947816 */ /* 0x000fc40000000094 */
[----:B------:R0:W2:Y:S01]  /*2500*/  @P3 LDG.E.U8 R146, desc[UR20][R54.64] ;  /* 0x0000001436923981 */ /* 0x0000a2000c1e1100 */
[----:B------:R-:W-:Y:S02]  /*2510*/  LOP3.LUT R53, R236, 0x52, RZ, 0xfc, !PT ;  /* 0x00000052ec357812 */ /* 0x000fe400078efcff */
[----:B------:R-:W-:Y:S01]  /*2520*/  PLOP3.LUT P0, PT, PT, PT, UP1, 0x80, 0x8 ;  /* 0x000000000008781c */ /* 0x000fe20003f0f018 */
[----:B0-----:R-:W-:Y:S02]  /*2530*/  @P1 IMAD.MOV.U32 R54, RZ, RZ, R50 ;  /* 0x000000ffff361224 */ /* 0x001fe400078e0032 */
[----:B------:R-:W-:-:S05]  /*2540*/  @P1 IMAD.MOV.U32 R55, RZ, RZ, R52 ;  /* 0x000000ffff371224 */ /* 0x000fca00078e0034 */
[----:B------:R0:W2:Y:S01]  /*2550*/  @P1 LDG.E.U8 R148, desc[UR20][R54.64] ;  /* 0x0000001436941981 */ /* 0x0000a2000c1e1100 */
[----:B------:R-:W-:Y:S02]  /*2560*/  ISETP.LT.AND P1, PT, R53, UR16, P0 ;  /* 0x0000001035007c0c */ /* 0x000fe40008721270 */
[----:B------:R-:W-:Y:S02]  /*2570*/  IADD3 R53, P4, PT, R58, R149, RZ ;  /* 0x000000953a357210 */ /* 0x000fe40007f9e0ff */
[----:B------:R-:W-:Y:S02]  /*2580*/  PLOP3.LUT P0, PT, PT, PT, UP1, 0x80, 0x8 ;  /* 0x000000000008781c */ /* 0x000fe40003f0f018 */
[----:B0-----:R-:W-:Y:S02]  /*2590*/  LOP3.LUT R55, R236, 0x5a, RZ, 0xfc, !PT ;  /* 0x0000005aec377812 */ /* 0x001fe400078efcff */
[----:B------:R-:W-:Y:S02]  /*25a0*/  LEA.HI.X.SX32 R54, R58, R147, 0x1, P4 ;  /* 0x000000933a367211 */ /* 0x000fe400020f0eff */
[----:B------:R-:W-:-:S03]  /*25b0*/  ISETP.LT.AND P0, PT, R55, UR16, P0 ;  /* 0x0000001037007c0c */ /* 0x000fc60008701270 */
[----:B------:R-:W-:Y:S01]  /*25c0*/  @P1 IMAD.MOV.U32 R56, RZ, RZ, R53 ;  /* 0x000000ffff381224 */ /* 0x000fe200078e0035 */
[----:B------:R-:W-:Y:S01]  /*25d0*/  PRMT R111, RZ, 0x7610, R111 ;  /* 0x00007610ff6f7816 */ /* 0x000fe2000000006f */
[----:B------:R-:W-:Y:S01]  /*25e0*/  @P1 IMAD.MOV.U32 R57, RZ, RZ, R54 ;  /* 0x000000ffff391224 */ /* 0x000fe200078e0036 */
[C---:B------:R-:W-:Y:S02]  /*25f0*/  LOP3.LUT R250, R236.reuse, 0x62, RZ, 0xfc, !PT ;  /* 0x00000062ecfa7812 */ /* 0x040fe400078efcff */
[----:B------:R-:W-:Y:S02]  /*2600*/  PLOP3.LUT P3, PT, PT, PT, UP1, 0x80, 0x8 ;  /* 0x000000000008781c */ /* 0x000fe40003f6f018 */
[----:B------:R-:W-:Y:S01]  /*2610*/  LOP3.LUT R246, R236, 0x6a, RZ, 0xfc, !PT ;  /* 0x0000006aecf67812 */ /* 0x000fe200078efcff */
[----:B------:R0:W2:Y:S01]  /*2620*/  @P1 LDG.E.U8 R111, desc[UR20][R56.64] ;  /* 0x00000014386f1981 */ /* 0x0000a2000c1e1100 */
[----:B------:R-:W-:Y:S02]  /*2630*/  PLOP3.LUT P4, PT, PT, PT, UP1, 0x80, 0x8 ;  /* 0x000000000008781c */ /* 0x000fe40003f8f018 */
[----:B------:R-:W-:-:S02]  /*2640*/  IADD3 R55, P5, PT, R60, R149, RZ ;  /* 0x000000953c377210 */ /* 0x000fc40007fbe0ff */
[----:B------:R-:W-:Y:S02]  /*2650*/  ISETP.LT.AND P3, PT, R250, UR16, P3 ;  /* 0x00000010fa007c0c */ /* 0x000fe40009f61270 */
[----:B------:R-:W-:Y:S02]  /*2660*/  ISETP.LT.AND P1, PT, R246, UR16, P4 ;  /* 0x00000010f6007c0c */ /* 0x000fe4000a721270 */
[----:B0-----:R-:W-:Y:S02]  /*2670*/  LEA.HI.X.SX32 R57, R60, R147, 0x1, P5 ;  /* 0x000000933c397211 */ /* 0x001fe400028f0eff */
[C---:B------:R-:W-:Y:S01]  /*2680*/  IADD3 R56, P4, PT, R62.reuse, R149, RZ ;  /* 0x000000953e387210 */ /* 0x040fe20007f9e0ff */
[----:B------:R-:W-:Y:S01]  /*2690*/  @P0 IMAD.MOV.U32 R60, RZ, RZ, R55 ;  /* 0x000000ffff3c0224 */ /* 0x000fe200078e0037 */
[----:B------:R-:W-:Y:S01]  /*26a0*/  PRMT R142, RZ, 0x7610, R142 ;  /* 0x00007610ff8e7816 */ /* 0x000fe2000000008e */
        /* <DEDUP_REMOVED lines=9> */
[----:B0-----:R-:W-:Y:S02]  /*2740*/  LEA.HI.X.SX32 R60, R64, R147, 0x1, P5 ;  /* 0x00000093403c7211 */ /* 0x001fe400028f0eff */
[C---:B------:R-:W-:Y:S02]  /*2750*/  LOP3.LUT R242, R236.reuse, 0x72, RZ, 0xfc, !PT ;  /* 0x00000072ecf27812 */ /* 0x040fe400078efcff */
[----:B------:R-:W-:Y:S01]  /*2760*/  PLOP3.LUT P0, PT, PT, PT, UP1, 0x80, 0x8 ;  /* 0x000000000008781c */ /* 0x000fe20003f0f018 */
[----:B-1----:R-:W-:Y:S02]  /*2770*/  @P1 IMAD.MOV.U32 R62, RZ, RZ, R58 ;  /* 0x000000ffff3e1224 */ /* 0x002fe400078e003a */
        /* <DEDUP_REMOVED lines=10> */
[----:B------:R-:W-:Y:S01]  /*2820*/  IADD3 R141, P5, PT, R121, R149, RZ ;  /* 0x00000095798d7210 */ /* 0x000fe20007fbe0ff */
[----:B------:R-:W-:Y:S01]  /*2830*/  @P1 IMAD.MOV.U32 R64, RZ, RZ, R61 ;  /* 0x000000ffff401224 */ /* 0x000fe200078e003d */
[----:B------:R-:W-:Y:S02]  /*2840*/  PRMT R139, RZ, 0x7610, R139 ;  /* 0x00007610ff8b7816 */ /* 0x000fe4000000008b */
[----:B------:R-:W-:Y:S01]  /*2850*/  ISETP.LT.AND P3, PT, R65, UR16, P3 ;  /* 0x0000001041007c0c */ /* 0x000fe20009f61270 */
[----:B------:R-:W-:Y:S01]  /*2860*/  @P1 IMAD.MOV.U32 R65, RZ, RZ, R62 ;  /* 0x000000ffff411224 */ /* 0x000fe200078e003e */
[----:B------:R-:W-:Y:S02]  /*2870*/  LOP3.LUT R67, R236, 0xc, RZ, 0xfc, !PT ;  /* 0x0000000cec437812 */ /* 0x000fe400078efcff */
[----:B------:R-:W-:-:S02]  /*2880*/  PLOP3.LUT P4, PT, PT, PT, UP1, 0x80, 0x8 ;  /* 0x000000000008781c */ /* 0x000fc40003f8f018 */
[----:B------:R-:W-:Y:S01]  /*2890*/  LEA.HI.X.SX32 R63, R121, R147, 0x1, P5 ;  /* 0x00000093793f7211 */ /* 0x000fe200028f0eff */
[----:B------:R0:W2:Y:S01]  /*28a0*/  @P1 LDG.E.U8 R139, desc[UR20][R64.64] ;  /* 0x00000014408b1981 */ /* 0x0000a2000c1e1100 */
[----:B------:R-:W-:Y:S01]  /*28b0*/  PRMT R140, RZ, 0x7610, R140 ;  /* 0x00007610ff8c7816 */ /* 0x000fe2000000008c */
[----:B------:R-:W-:Y:S01]  /*28c0*/  @P0 IMAD.MOV.U32 R66, RZ, RZ, R141 ;  /* 0x000000ffff420224 */ /* 0x000fe200078e008d */
[----:B------:R-:W-:Y:S01]  /*28d0*/  ISETP.LT.AND P1, PT, R67, UR16, P4 ;  /* 0x0000001043007c0c */ /* 0x000fe2000a721270 */
[----:B------:R-:W-:-:S05]  /*28e0*/  @P0 IMAD.MOV.U32 R67, RZ, RZ, R63 ;  /* 0x000000ffff430224 */ /* 0x000fca00078e003f */
[----:B------:R1:W2:Y:S01]  /*28f0*/  @P0 LDG.E.U8 R140, desc[UR20][R66.64] ;  /* 0x00000014428c0981 */ /* 0x0002a2000c1e1100 */
[-C--:B0-----:R-:W-:Y:S02]  /*2900*/  IADD3 R64, P4, PT, R76, R149.reuse, RZ ;  /* 0x000000954c407210 */ /* 0x081fe40007f9e0ff */
[----:B------:R-:W-:Y:S02]  /*2910*/  IADD3 R65, P0, PT, R68, R149, RZ ;  /* 0x0000009544417210 */ /* 0x000fe40007f1e0ff */
[----:B------:R-:W-:Y:S02]  /*2920*/  PRMT R115, RZ, 0x7610, R115 ;  /* 0x00007610ff737816 */ /* 0x000fe40000000073 */
[-C--:B-1----:R-:W-:Y:S02]  /*2930*/  LEA.HI.X.SX32 R66, R76, R147.reuse, 0x1, P4 ;  /* 0x000000934c427211 */ /* 0x082fe400020f0eff */
[----:B------:R-:W-:Y:S01]  /*2940*/  LEA.HI.X.SX32 R67, R68, R147, 0x1, P0 ;  /* 0x0000009344437211 */ /* 0x000fe200000f0eff */
[----:B------:R-:W-:-:S02]  /*2950*/  @P3 IMAD.MOV.U32 R68, RZ, RZ, R64 ;  /* 0x000000ffff443224 */ /* 0x000fc400078e0040 */
[----:B------:R-:W-:Y:S01]  /*2960*/  @P3 IMAD.MOV.U32 R69, RZ, RZ, R66 ;  /* 0x000000ffff453224 */ /* 0x000fe200078e0042 */
[----:B------:R-:W-:-:S04]  /*2970*/  PRMT R136, RZ, 0x7610, R136 ;  /* 0x00007610ff887816 */ /* 0x000fc80000000088 */
[----:B------:R0:W2:Y:S01]  /*2980*/  @P3 LDG.E.U8 R115, desc[UR20][R68.64] ;  /* 0x0000001444733981 */ /* 0x0000a2000c1e1100 */
        /* <DEDUP_REMOVED lines=8> */
[----:B------:R-:W-:Y:S02]  /*2a10*/  PRMT R134, RZ, 0x7610, R134 ;  /* 0x00007610ff867816 */ /* 0x000fe40000000086 */
[----:B------:R-:W-:Y:S02]  /*2a20*/  ISETP.LT.AND P0, PT, R75, UR16, P0 ;  /* 0x000000104b007c0c */ /* 0x000fe40008701270 */
[----:B0-----:R-:W-:Y:S02]  /*2a30*/  IADD3 R68, P4, PT, R70, R149, RZ ;  /* 0x0000009546447210 */ /* 0x001fe40007f9e0ff */
[----:B------:R-:W-:-:S02]  /*2a40*/  LOP3.LUT R73, R236, 0x24, RZ, 0xfc, !PT ;  /* 0x00000024ec497812 */ /* 0x000fc400078efcff */
[----:B------:R-:W-:Y:S02]  /*2a50*/  PLOP3.LUT P3, PT, PT, PT, UP1, 0x80, 0x8 ;  /* 0x000000000008781c */ /* 0x000fe40003f6f018 */
[----:B------:R-:W-:Y:S02]  /*2a60*/  LEA.HI.X.SX32 R69, R70, R147, 0x1, P4 ;  /* 0x0000009346457211 */ /* 0x000fe400020f0eff */
[----:B------:R-:W-:Y:S02]  /*2a70*/  IADD3 R70, P5, PT, R72, R149, RZ ;  /* 0x0000009548467210 */ /* 0x000fe40007fbe0ff */
[----:B------:R-:W-:Y:S01]  /*2a80*/  LOP3.LUT R71, R236, 0x2c, RZ, 0xfc, !PT ;  /* 0x0000002cec477812 */ /* 0x000fe200078efcff */
[----:B------:R-:W2:Y:S01]  /*2a90*/  @P1 LDG.E.U8 R134, desc[UR20][R68.64] ;  /* 0x0000001444861981 */ /* 0x000ea2000c1e1100 */
[----:B------:R-:W-:Y:S02]  /*2aa0*/  PLOP3.LUT P4, PT, PT, PT, UP1, 0x80, 0x8 ;  /* 0x000000000008781c */ /* 0x000fe40003f8f018 */
[----:B------:R-:W-:-:S02]  /*2ab0*/  ISETP.LT.AND P3, PT, R73, UR16, P3 ;  /* 0x0000001049007c0c */ /* 0x000fc40009f61270 */
[----:B------:R-:W-:Y:S02]  /*2ac0*/  LEA.HI.X.SX32 R72, R72, R147, 0x1, P5 ;  /* 0x0000009348487211 */ /* 0x000fe400028f0eff */
[----:B------:R-:W-:Y:S02]  /*2ad0*/  ISETP.LT.AND P1, PT, R71, UR16, P4 ;  /* 0x0000001047007c0c */ /* 0x000fe4000a721270 */
[C---:B------:R-:W-:Y:S01]  /*2ae0*/  IADD3 R71, P4, PT, R74.reuse, R149, RZ ;  /* 0x000000954a477210 */ /* 0x040fe20007f9e0ff */
[----:B------:R-:W-:Y:S01]  /*2af0*/  @P0 IMAD.MOV.U32 R76, RZ, RZ, R70 ;  /* 0x000000ffff4c0224 */ /* 0x000fe200078e0046 */
[----:B------:R-:W-:Y:S01]  /*2b00*/  PRMT R135, RZ, 0x7610, R135 ;  /* 0x00007610ff877816 */ /* 0x000fe20000000087 */
[----:B------:R-:W-:Y:S01]  /*2b10*/  @P0 IMAD.MOV.U32 R77, RZ, RZ, R72 ;  /* 0x000000ffff4d0224 */ /* 0x000fe200078e0048 */
[----:B------:R-:W-:Y:S02]  /*2b20*/  LEA.HI.X.SX32 R74, R74, R147, 0x1, P4 ;  /* 0x000000934a4a7211 */ /* 0x000fe400020f0eff */
[----:B------:R-:W-:-:S02]  /*2b30*/  IADD3 R73, P5, PT, R80, R149, RZ ;  /* 0x0000009550497210 */ /* 0x000fc40007fbe0ff */
[----:B------:R-:W-:Y:S01]  /*2b40*/  PRMT R117, RZ, 0x7610, R117 ;  /* 0x00007610ff757816 */ /* 0x000fe20000000075 */
[----:B------:R0:W2:Y:S01]  /*2b50*/  @P0 LDG.E.U8 R135, desc[UR20][R76.64] ;  /* 0x000000144c870981 */ /* 0x0000a2000c1e1100 */
[----:B------:R-:W-:Y:S02]  /*2b60*/  LEA.HI.X.SX32 R75, R80, R147, 0x1, P5 ;  /* 0x00000093504b7211 */ /* 0x000fe400028f0eff */
[----:B------:R-:W-:Y:S01]  /*2b70*/  PRMT R119, RZ, 0x7610, R119 ;  /* 0x00007610ff777816 */ /* 0x000fe20000000077 */
[----:B0-----:R-:W-:Y:S02]  /*2b80*/  @P3 IMAD.MOV.U32 R76, RZ, RZ, R71 ;  /* 0x000000ffff4c3224 */ /* 0x001fe400078e0047 */
[----:B------:R-:W-:Y:S01]  /*2b90*/  @P3 IMAD.MOV.U32 R77, RZ, RZ, R74 ;  /* 0x000000ffff4d3224 */ /* 0x000fe200078e004a */
[----:B------:R-:W-:-:S04]  /*2ba0*/  LOP3.LUT R82, R236, 0x34, RZ, 0xfc, !PT ;  /* 0x00000034ec527812 */ /* 0x000fc800078efcff */
[----:B------:R0:W2:Y:S01]  /*2bb0*/  @P3 LDG.E.U8 R117, desc[UR20][R76.64] ;  /* 0x000000144c753981 */ /* 0x0000a2000c1e1100 */
[----:B------:R-:W-:Y:S01]  /*2bc0*/  PLOP3.LUT P0, PT, PT, PT, UP1, 0x80, 0x8 ;  /* 0x000000000008781c */ /* 0x000fe20003f0f018 */
[----:B0-----:R-:W-:Y:S02]  /*2bd0*/  @P1 IMAD.MOV.U32 R76, RZ, RZ, R73 ;  /* 0x000000ffff4c1224 */ /* 0x001fe400078e0049 */
[----:B------:R-:W-:Y:S01]  /*2be0*/  @P1 IMAD.MOV.U32 R77, RZ, RZ, R75 ;  /* 0x000000ffff4d1224 */ /* 0x000fe200078e004b */
[----:B------:R-:W-:-:S04]  /*2bf0*/  LOP3.LUT R81, R236, 0x3c, RZ, 0xfc, !PT ;  /* 0x0000003cec517812 */ /* 0x000fc800078efcff */
[----:B------:R0:W2:Y:S01]  /*2c00*/  @P1 LDG.E.U8 R119, desc[UR20][R76.64] ;  /* 0x000000144c771981 */ /* 0x0000a2000c1e1100 */
[----:B------:R-:W-:Y:S02]  /*2c10*/  ISETP.LT.AND P1, PT, R82, UR16, P0 ;  /* 0x0000001052007c0c */ /* 0x000fe40008721270 */
[----:B------:R-:W-:Y:S02]  /*2c20*/  PLOP3.LUT P3, PT, PT, PT, UP1, 0x80, 0x8 ;  /* 0x000000000008781c */ /* 0x000fe40003f6f018 */
[----:B------:R-:W-:Y:S02]  /*2c30*/  LOP3.LUT R80, R236, 0x44, RZ, 0xfc, !PT ;  /* 0x00000044ec507812 */ /* 0x000fe400078efcff */
[----:B------:R-:W-:Y:S02]  /*2c40*/  ISETP.LT.AND P0, PT, R81, UR16, P3 ;  /* 0x0000001051007c0c */ /* 0x000fe40009f01270 */
[----:B0-----:R-:W-:Y:S02]  /*2c50*/  IADD3 R76, P4, PT, R78, R149, RZ ;  /* 0x000000954e4c7210 */ /* 0x001fe40007f9e0ff */
[----:B------:R-:W-:-:S02]  /*2c60*/  PLOP3.LUT P3, PT, PT, PT, UP1, 0x80, 0x8 ;  /* 0x000000000008781c */ /* 0x000fc40003f6f018 */
[----:B------:R-:W-:Y:S02]  /*2c70*/  LEA.HI.X.SX32 R78, R78, R147, 0x1, P4 ;  /* 0x000000934e4e7211 */ /* 0x000fe400020f0eff */
[----:B------:R-:W-:Y:S02]  /*2c80*/  IADD3 R77, P5, PT, R79, R149, RZ ;  /* 0x000000954f4d7210 */ /* 0x000fe40007fbe0ff */
[----:B------:R-:W-:Y:S01]  /*2c90*/  PRMT R138, RZ, 0x7610, R138 ;  /* 0x00007610ff8a7816 */ /* 0x000fe2000000008a */
[----:B------:R-:W-:Y:S01]  /*2ca0*/  @P1 IMAD.MOV.U32 R81, RZ, RZ, R78 ;  /* 0x000000ffff511224 */ /* 0x000fe200078e004e */
[----:B------:R-:W-:Y:S01]  /*2cb0*/  ISETP.LT.AND P3, PT, R80, UR16, P3 ;  /* 0x0000001050007c0c */ /* 0x000fe20009f61270 */
[----:B------:R-:W-:Y:S01]  /*2cc0*/  @P1 IMAD.MOV.U32 R80, RZ, RZ, R76 ;  /* 0x000000ffff501224 */ /* 0x000fe200078e004c */
[----:B------:R-:W-:Y:S02]  /*2cd0*/  LOP3.LUT R82, R236, 0x4c, RZ, 0xfc, !PT ;  /* 0x0000004cec527812 */ /* 0x000fe400078efcff */
[----:B------:R-:W-:-:S02]  /*2ce0*/  PLOP3.LUT P4, PT, PT, PT, UP1, 0x80, 0x8 ;  /* 0x000000000008781c */ /* 0x000fc40003f8f018 */
[----:B------:R-:W-:Y:S01]  /*2cf0*/  LEA.HI.X.SX32 R79, R79, R147, 0x1, P5 ;  /* 0x000000934f4f7211 */ /* 0x000fe200028f0eff */
[----:B------:R0:W2:Y:S01]  /*2d00*/  @P1 LDG.E.U8 R138, desc[UR20][R80.64] ;  /* 0x00000014508a1981 */ /* 0x0000a2000c1e1100 */
[----:B------:R-:W-:Y:S02]  /*2d10*/  PRMT R137, RZ, 0x7610, R137 ;  /* 0x00007610ff897816 */ /* 0x000fe40000000089 */
[----:B------:R-:W-:Y:S01]  /*2d20*/  ISETP.LT.AND P1, PT, R82, UR16, P4 ;  /* 0x0000001052007c0c */ /* 0x000fe2000a721270 */
[----:B------:R-:W-:Y:S02]  /*2d30*/  @P0 IMAD.MOV.U32 R82, RZ, RZ, R77 ;  /* 0x000000ffff520224 */ /* 0x000fe400078e004d */
[----:B------:R-:W-:Y:S01]  /*2d40*/  @P0 IMAD.MOV.U32 R83, RZ, RZ, R79 ;  /* 0x000000ffff530224 */ /* 0x000fe200078e004f */
[----:B0-----:R-:W-:-:S04]  /*2d50*/  IADD3 R80, P4, PT, R85, R149, RZ ;  /* 0x0000009555507210 */ /* 0x001fc80007f9e0ff */
[----:B------:R0:W2:Y:S01]  /*2d60*/  @P0 LDG.E.U8 R137, desc[UR20][R82.64] ;  /* 0x0000001452890981 */ /* 0x0000a2000c1e1100 */
[C---:B------:R-:W-:Y:S02]  /*2d70*/  IADD3 R81, P5, PT, R84.reuse, R149, RZ ;  /* 0x0000009554517210 */ /* 0x040fe40007fbe0ff */
[----:B------:R-:W-:Y:S02]  /*2d80*/  PRMT R123, RZ, 0x7610, R123 ;  /* 0x00007610ff7b7816 */ /* 0x000fe4000000007b */
[-C--:B0-----:R-:W-:Y:S02]  /*2d90*/  LEA.HI.X.SX32 R82, R85, R147.reuse, 0x1, P4 ;  /* 0x0000009355527211 */ /* 0x081fe400020f0eff */
[----:B------:R-:W-:Y:S01]  /*2da0*/  LEA.HI.X.SX32 R83, R84, R147, 0x1, P5 ;  /* 0x0000009354537211 */ /* 0x000fe200028f0eff */
[----:B------:R-:W-:Y:S02]  /*2db0*/  @P3 IMAD.MOV.U32 R84, RZ, RZ, R80 ;  /* 0x000000ffff543224 */ /* 0x000fe400078e0050 */
[----:B------:R-:W-:Y:S01]  /*2dc0*/  @P3 IMAD.MOV.U32 R85, RZ, RZ, R82 ;  /* 0x000000ffff553224 */ /* 0x000fe200078e0052 */
[----:B------:R-:W-:-:S02]  /*2dd0*/  LOP3.LUT R87, R236, 0x54, RZ, 0xfc, !PT ;  /* 0x00000054ec577812 */ /* 0x000fc400078efcff */
[----:B------:R-:W-:Y:S02]  /*2de0*/  PLOP3.LUT P0, PT, PT, PT, UP1, 0x80, 0x8 ;  /* 0x000000000008781c */ /* 0x000fe40003f0f018 */
[----:B------:R-:W-:Y:S01]  /*2df0*/  PRMT R132, RZ, 0x7610, R132 ;  /* 0x00007610ff847816 */ /* 0x000fe20000000084 */
[----:B------:R0:W2:Y:S01]  /*2e00*/  @P3 LDG.E.U8 R123, desc[UR20][R84.64] ;  /* 0x00000014547b3981 */ /* 0x0000a2000c1e1100 */
[----:B------:R-:W-:Y:S01]  /*2e10*/  ISETP.LT.AND P0, PT, R87, UR16, P0 ;  /* 0x0000001057007c0c */ /* 0x000fe20008701270 */
[----:B0-----:R-:W-:Y:S02]  /*2e20*/  @P1 IMAD.MOV.U32 R84, RZ, RZ, R81 ;  /* 0x000000ffff541224 */ /* 0x001fe400078e0051 */
[----:B------:R-:W-:Y:S01]  /*2e30*/  @P1 IMAD.MOV.U32 R85, RZ, RZ, R83 ;  /* 0x000000ffff551224 */ /* 0x000fe200078e0053 */
[----:B------:R-:W-:-:S04]  /*2e40*/  PRMT R133, RZ, 0x7610, R133 ;  /* 0x00007610ff857816 */ /* 0x000fc80000000085 */
[----:B------:R0:W2:Y:S01]  /*2e50*/  @P1 LDG.E.U8 R132, desc[UR20][R84.64] ;  /* 0x0000001454841981 */ /* 0x0000a2000c1e1100 */
[----:B------:R-:W-:Y:S02]  /*2e60*/  LOP3.LUT R87, R236, 0x5c, RZ, 0xfc, !PT ;  /* 0x0000005cec577812 */ /* 0x000fe400078efcff */
[----:B------:R-:W-:Y:S02]  /*2e70*/  PLOP3.LUT P1, PT, PT, PT, UP1, 0x80, 0x8 ;  /* 0x000000000008781c */ /* 0x000fe40003f2f018 */
[----:B0-----:R-:W-:Y:S02]  /*2e80*/  IADD3 R84, P3, PT, R86, R149, RZ ;  /* 0x0000009556547210 */ /* 0x001fe40007f7e0ff */
[----:B------:R-:W-:Y:S02]  /*2e90*/  LOP3.LUT R249, R236, 0x64, RZ, 0xfc, !PT ;  /* 0x00000064ecf97812 */ /* 0x000fe400078efcff */
[----:B------:R-:W-:Y:S02]  /*2ea0*/  LEA.HI.X.SX32 R85, R86, R147, 0x1, P3 ;  /* 0x0000009356557211 */ /* 0x000fe400018f0eff */
[----:B------:R-:W-:-:S02]  /*2eb0*/  PLOP3.LUT P3, PT, PT, PT, UP1, 0x80, 0x8 ;  /* 0x000000000008781c */ /* 0x000fc40003f6f018 */
[----:B------:R-:W-:Y:S01]  /*2ec0*/  LOP3.LUT R245, R236, 0x6c, RZ, 0xfc, !PT ;  /* 0x0000006cecf57812 */ /* 0x000fe200078efcff */
[----:B------:R-:W2:Y:S01]  /*2ed0*/  @P0 LDG.E.U8 R133, desc[UR20][R84.64] ;  /* 0x0000001454850981 */ /* 0x000ea2000c1e1100 */
[----:B------:R-:W-:Y:S02]  /*2ee0*/  PLOP3.LUT P4, PT, PT, PT, UP1, 0x80, 0x8 ;  /* 0x000000000008781c */ /* 0x000fe40003f8f018 */
[----:B------:R-:W-:Y:S02]  /*2ef0*/  ISETP.LT.AND P1, PT, R87, UR16, P1 ;  /* 0x0000001057007c0c */ /* 0x000fe40008f21270 */
[----:B------:R-:W-:Y:S02]  /*2f00*/  ISETP.LT.AND P0, PT, R249, UR16, P3 ;  /* 0x00000010f9007c0c */ /* 0x000fe40009f01270 */
[----:B------:R-:W-:Y:S02]  /*2f10*/  ISETP.LT.AND P3, PT, R245, UR16, P4 ;  /* 0x00000010f5007c0c */ /* 0x000fe4000a761270 */
[----:B------:R-:W-:-:S02]  /*2f20*/  IADD3 R86, P4, PT, R89, R149, RZ ;  /* 0x0000009559567210 */ /* 0x000fc40007f9e0ff */
[C-C-:B------:R-:W-:Y:S02]  /*2f30*/  LOP3.LUT R190, R92.reuse, 0x14, R236.reuse, 0xfe, !PT ;  /* 0x000000145cbe7812 */ /* 0x140fe400078efeec */
[----:B------:R-:W-:Y:S02]  /*2f40*/  LEA.HI.X.SX32 R89, R89, R147, 0x1, P4 ;  /* 0x0000009359597211 */ /* 0x000fe400020f0eff */
[----:B------:R-:W-:Y:S02]  /*2f50*/  LOP3.LUT R185, R92, 0x1e, R236, 0xfe, !PT ;  /* 0x0000001e5cb97812 */ /* 0x000fe400078efeec */
[----:B------:R-:W-:Y:S01]  /*2f60*/  IADD3 R87, P5, PT, R90, R149, RZ ;  /* 0x000000955a577210 */ /* 0x000fe20007fbe0ff */
[----:B------:R-:W-:Y:S01]  /*2f70*/  @P1 IMAD.MOV.U32 R176, RZ, RZ, R86 ;  /* 0x000000ffffb01224 */ /* 0x000fe200078e0056 */
[----:B------:R-:W-:Y:S01]  /*2f80*/  PRMT R131, RZ, 0x7610, R131 ;  /* 0x00007610ff837816 */ /* 0x000fe20000000083 */
[----:B------:R-:W-:Y:S01]  /*2f90*/  @P1 IMAD.MOV.U32 R177, RZ, RZ, R89 ;  /* 0x000000ffffb11224 */ /* 0x000fe200078e0059 */
[----:B------:R-:W-:-:S02]  /*2fa0*/  IABS R178, R190 ;  /* 0x000000be00b27213 */ /* 0x000fc40000000000 */
[----:B------:R-:W-:Y:S02]  /*2fb0*/  IABS R182, R185 ;  /* 0x000000b900b67213 */ /* 0x000fe40000000000 */
[----:B------:R-:W-:Y:S01]  /*2fc0*/  LEA.HI.X.SX32 R90, R90, R147, 0x1, P5 ;  /* 0x000000935a5a7211 */ /* 0x000fe200028f0eff */
[----:B------:R-:W-:Y:S01]  /*2fd0*/  IMAD.HI.U32 R94, R127, R178, RZ ;  /* 0x000000b27f5e7227 */ /* 0x000fe200078e00ff */
[----:B------:R-:W-:Y:S01]  /*2fe0*/  IADD3 R88, P6, PT, R91, R149, RZ ;  /* 0x000000955b587210 */ /* 0x000fe20007fde0ff */
[----:B------:R0:W4:Y:S01]  /*2ff0*/  @P1 LDG.E.U8 R131, desc[UR20][R176.64] ;  /* 0x00000014b0831981 */ /* 0x000122000c1e1100 */
[----:B------:R-:W-:Y:S01]  /*3000*/  PRMT R125, RZ, 0x7610, R125 ;  /* 0x00007610ff7d7816 */ /* 0x000fe2000000007d */
[----:B------:R-:W-:Y:S01]  /*3010*/  IMAD.HI.U32 R143, R127, R182, RZ ;  /* 0x000000b67f8f7227 */ /* 0x000fe200078e00ff */
[----:B------:R-:W-:-:S03]  /*3020*/  LEA.HI.X.SX32 R91, R91, R147, 0x1, P6 ;  /* 0x000000935b5b7211 */ /* 0x000fc600030f0eff */
[----:B------:R-:W-:Y:S02]  /*3030*/  IMAD.MOV R94, RZ, RZ, -R94 ;  /* 0x000000ffff5e7224 */ /* 0x000fe400078e0a5e */
[----:B0-----:R-:W-:Y:S02]  /*3040*/  @P0 IMAD.MOV.U32 R176, RZ, RZ, R87 ;  /* 0x000000ffffb00224 */ /* 0x001fe400078e0057 */
[----:B------:R-:W-:Y:S02]  /*3050*/  @P0 IMAD.MOV.U32 R177, RZ, RZ, R90 ;  /* 0x000000ffffb10224 */ /* 0x000fe400078e005a */
[----:B------:R-:W-:Y:S01]  /*3060*/  IMAD.MOV R143, RZ, RZ, -R143 ;  /* 0x000000ffff8f7224 */ /* 0x000fe200078e0a8f */
[----:B------:R-:W-:Y:S01]  /*3070*/  PRMT R126, RZ, 0x7610, R126 ;  /* 0x00007610ff7e7816 */ /* 0x000fe2000000007e */
[C---:B------:R-:W-:Y:S01]  /*3080*/  IMAD R179, R171.reuse, R94, R178 ;  /* 0x0000005eabb37224 */ /* 0x040fe200078e02b2 */
[----:B------:R0:W5:Y:S01]  /*3090*/  @P0 LDG.E.U8 R125, desc[UR20][R176.64] ;  /* 0x00000014b07d0981 */ /* 0x000162000c1e1100 */
[----:B------:R-:W-:Y:S01]  /*30a0*/  IMAD R178, R171, R143, R182 ;  /* 0x0000008fabb27224 */ /* 0x000fe200078e02b6 */
[----:B------:R-:W-:Y:S01]  /*30b0*/  LOP3.LUT R188, R92, 0x16, R236, 0xfe, !PT ;  /* 0x000000165cbc7812 */ /* 0x000fe200078efeec */
[----:B0-----:R-:W-:-:S02]  /*30c0*/  @P3 IMAD.MOV.U32 R176, RZ, RZ, R88 ;  /* 0x000000ffffb03224 */ /* 0x001fc400078e0058 */
[----:B------:R-:W-:Y:S01]  /*30d0*/  @P3 IMAD.MOV.U32 R177, RZ, RZ, R91 ;  /* 0x000000ffffb13224 */ /* 0x000fe200078e005b */
[----:B------:R-:W-:-:S04]  /*30e0*/  ISETP.GT.U32.AND P5, PT, R171, R178, PT ;  /* 0x000000b2ab00720c */ /* 0x000fc80003fa4070 */
[----:B------:R0:W5:Y:S01]  /*30f0*/  @P3 LDG.E.U8 R126, desc[UR20][R176.64] ;  /* 0x00000014b07e3981 */ /* 0x000162000c1e1100 */
[C---:B------:R-:W-:Y:S02]  /*3100*/  ISETP.GT.U32.AND P3, PT, R171.reuse, R169, PT ;  /* 0x000000a9ab00720c */ /* 0x040fe40003f64070 */
[----:B------:R-:W-:Y:S02]  /*3110*/  IABS R180, R188 ;  /* 0x000000bc00b47213 */ /* 0x000fe40000000000 */
[----:B------:R-:W-:-:S03]  /*3120*/  ISETP.GT.U32.AND P1, PT, R171, R170, PT ;  /* 0x000000aaab00720c */ /* 0x000fc60003f24070 */
[----:B------:R-:W-:Y:S01]  /*3130*/  IMAD.HI.U32 R128, R127, R180, RZ ;  /* 0x000000b47f807227 */ /* 0x000fe200078e00ff */
[C---:B------:R-:W-:Y:S02]  /*3140*/  ISETP.GT.U32.AND P4, PT, R171.reuse, R167, PT ;  /* 0x000000a7ab00720c */ /* 0x040fe40003f84070 */
[C---:B------:R-:W-:Y:S01]  /*3150*/  ISETP.GT.U32.AND P0, PT, R171.reuse, R168, PT ;  /* 0x000000a8ab00720c */ /* 0x040fe20003f04070 */
[----:B------:R-:W-:Y:S01]  /*3160*/  IMAD.MOV R128, RZ, RZ, -R128 ;  /* 0x000000ffff807224 */ /* 0x000fe200078e0a80 */
[----:B------:R-:W-:Y:S01]  /*3170*/  LOP3.LUT R187, R92, 0x18, R236, 0xfe, !PT ;  /* 0x000000185cbb7812 */ /* 0x000fe200078efeec */
[--C-:B------:R-:W-:Y:S01]  /*3180*/  @!P5 IMAD.IADD R178, R178, 0x1, -R171.reuse ;  /* 0x00000001b2b2d824 */ /* 0x100fe200078e0aab */
[----:B------:R-:W-:Y:S01]  /*3190*/  ISETP.GT.U32.AND P5, PT, R171, R166, PT ;  /* 0x000000a6ab00720c */ /* 0x000fe20003fa4070 */
[--C-:B------:R-:W-:Y:S01]  /*31a0*/  @!P3 IMAD.IADD R169, R169, 0x1, -R171.reuse ;  /* 0x00000001a9a9b824 */ /* 0x100fe200078e0aab */
[C---:B------:R-:W-:Y:S01]  /*31b0*/  ISETP.GT.U32.AND P3, PT, R171.reuse, R164, PT ;  /* 0x000000a4ab00720c */ /* 0x040fe20003f64070 */
[----:B------:R-:W-:Y:S01]  /*31c0*/  IMAD R94, R171, R128, R180 ;  /* 0x00000080ab5e7224 */ /* 0x000fe200078e02b4 */
[----:B------:R-:W-:Y:S01]  /*31d0*/  IABS R180, R187 ;  /* 0x000000bb00b47213 */ /* 0x000fe20000000000 */
[----:B------:R-:W-:Y:S01]  /*31e0*/  @!P1 IMAD.IADD R170, R170, 0x1, -R171 ;  /* 0x00000001aaaa9824 */ /* 0x000fe200078e0aab */
[----:B------:R-:W-:-:S02]  /*31f0*/  LOP3.LUT R186, R92, 0x1a, R236, 0xfe, !PT ;  /* 0x0000001a5cba7812 */ /* 0x000fc400078efeec */
[----:B------:R-:W-:Y:S02]  /*3200*/  LOP3.LUT R184, R92, 0x1c, R236, 0xfe, !PT ;  /* 0x0000001c5cb87812 */ /* 0x000fe400078efeec */
[----:B------:R-:W-:Y:S01]  /*3210*/  ISETP.GT.U32.AND P1, PT, R171, R165, PT ;  /* 0x000000a5ab00720c */ /* 0x000fe20003f24070 */
[----:B------:R-:W-:Y:S01]  /*3220*/  IMAD.HI.U32 R92, R127, R180, RZ ;  /* 0x000000b47f5c7227 */ /* 0x000fe200078e00ff */
[----:B0-----:R-:W-:Y:S02]  /*3230*/  IABS R176, R186 ;  /* 0x000000ba00b07213 */ /* 0x001fe40000000000 */
[----:B------:R-:W-:Y:S01]  /*3240*/  IABS R182, R184 ;  /* 0x000000b800b67213 */ /* 0x000fe20000000000 */
[--C-:B------:R-:W-:Y:S01]  /*3250*/  @!P4 IMAD.IADD R167, R167, 0x1, -R171.reuse ;  /* 0x00000001a7a7c824 */ /* 0x100fe200078e0aab */
[C---:B------:R-:W-:Y:S01]  /*3260*/  ISETP.GT.U32.AND P4, PT, R171.reuse, R162, PT ;  /* 0x000000a2ab00720c */ /* 0x040fe20003f84070 */
[----:B------:R-:W-:Y:S01]  /*3270*/  @!P0 IMAD.IADD R168, R168, 0x1, -R171 ;  /* 0x00000001a8a88824 */ /* 0x000fe200078e0aab */
[----:B------:R-:W-:Y:S01]  /*3280*/  ISETP.GT.U32.AND P0, PT, R171, R163, PT ;  /* 0x000000a3ab00720c */ /* 0x000fe20003f04070 */
[----:B------:R-:W-:-:S02]  /*3290*/  IMAD.MOV R128, RZ, RZ, -R92 ;  /* 0x000000ffff807224 */ /* 0x000fc400078e0a5c */
[--C-:B------:R-:W-:Y:S01]  /*32a0*/  @!P5 IMAD.IADD R166, R166, 0x1, -R171.reuse ;  /* 0x00000001a6a6d824 */ /* 0x100fe200078e0aab */
[C---:B------:R-:W-:Y:S01]  /*32b0*/  ISETP.GT.U32.AND P5, PT, R171.reuse, R161, PT ;  /* 0x000000a1ab00720c */ /* 0x040fe20003fa4070 */
[----:B------:R-:W-:Y:S01]  /*32c0*/  @!P3 IMAD.IADD R164, R164, 0x1, -R171 ;  /* 0x00000001a4a4b824 */ /* 0x000fe200078e0aab */
[----:B------:R-:W-:Y:S01]  /*32d0*/  ISETP.GT.U32.AND P3, PT, R171, R94, PT ;  /* 0x0000005eab00720c */ /* 0x000fe20003f64070 */
[----:B------:R-:W-:-:S04]  /*32e0*/  IMAD.HI.U32 R92, R127, R176, RZ ;  /* 0x000000b07f5c7227 */ /* 0x000fc800078e00ff */
[----:B------:R-:W-:-:S04]  /*32f0*/  IMAD.HI.U32 R127, R127, R182, RZ ;  /* 0x000000b67f7f7227 */ /* 0x000fc800078e00ff */
[----:B------:R-:W-:Y:S02]  /*3300*/  IMAD.MOV R127, RZ, RZ, -R127 ;  /* 0x000000ffff7f7224 */ /* 0x000fe400078e0a7f */
[--C-:B------:R-:W-:Y:S01]  /*3310*/  @!P1 IMAD.IADD R165, R165, 0x1, -R171.reuse ;  /* 0x00000001a5a59824 */ /* 0x100fe200078e0aab */
[C---:B------:R-:W-:Y:S01]  /*3320*/  ISETP.GT.U32.AND P1, PT, R171.reuse, R179, PT ;  /* 0x000000b3ab00720c */ /* 0x040fe20003f24070 */
[C---:B------:R-:W-:Y:S02]  /*3330*/  IMAD R180, R171.reuse, R128, R180 ;  /* 0x00000080abb47224 */ /* 0x040fe400078e02b4 */
[C---:B------:R-:W-:Y:S02]  /*3340*/  IMAD R182, R171.reuse, R127, R182 ;  /* 0x0000007fabb67224 */ /* 0x040fe400078e02b6 */
[--C-:B------:R-:W-:Y:S01]  /*3350*/  @!P4 IMAD.IADD R162, R162, 0x1, -R171.reuse ;  /* 0x00000001a2a2c824 */ /* 0x100fe200078e0aab */
[----:B------:R-:W-:Y:S01]  /*3360*/  ISETP.GT.U32.AND P4, PT, R171, R180, PT ;  /* 0x000000b4ab00720c */ /* 0x000fe20003f84070 */
[--C-:B------:R-:W-:Y:S01]  /*3370*/  @!P0 IMAD.IADD R163, R163, 0x1, -R171.reuse ;  /* 0x00000001a3a38824 */ /* 0x100fe200078e0aab */
[----:B------:R-:W-:Y:S01]  /*3380*/  PLOP3.LUT P0, PT, PT, PT, UP1, 0x80, 0x8 ;  /* 0x000000000008781c */ /* 0x000fe20003f0f018 */
[--C-:B------:R-:W-:Y:S01]  /*3390*/  @!P5 IMAD.IADD R161, R161, 0x1, -R171.reuse ;  /* 0x00000001a1a1d824 */ /* 0x100fe200078e0aab */
[----:B------:R-:W-:Y:S01]  /*33a0*/  LOP3.LUT R241, R236, 0x74, RZ, 0xfc, !PT ;  /* 0x00000074ecf17812 */ /* 0x000fe200078efcff */
[----:B------:R-:W-:Y:S01]  /*33b0*/  @!P3 IMAD.IADD R94, R94, 0x1, -R171 ;  /* 0x000000015e5eb824 */ /* 0x000fe200078e0aab */
[C---:B------:R-:W-:Y:S01]  /*33c0*/  ISETP.GT.U32.AND P3, PT, R171.reuse, R182, PT ;  /* 0x000000b6ab00720c */ /* 0x040fe20003f64070 */
[----:B------:R-:W-:Y:S01]  /*33d0*/  IMAD.MOV R92, RZ, RZ, -R92 ;  /* 0x000000ffff5c7224 */ /* 0x000fe200078e0a5c */
[----:B------:R-:W-:-:S02]  /*33e0*/  ISETP.GT.U32.AND P5, PT, R171, R178, PT ;  /* 0x000000b2ab00720c */ /* 0x000fc40003fa4070 */
[----:B------:R-:W-:Y:S01]  /*33f0*/  ISETP.LT.AND P0, PT, R241, UR16, P0 ;  /* 0x00000010f1007c0c */ /* 0x000fe20008701270 */
[----:B------:R-:W-:Y:S02]  /*3400*/  IMAD R181, R171, R92, R176 ;  /* 0x0000005cabb57224 */ /* 0x000fe400078e02b0 */
[--C-:B------:R-:W-:Y:S01]  /*3410*/  @!P1 IMAD.IADD R179, R179, 0x1, -R171.reuse ;  /* 0x00000001b3b39824 */ /* 0x100fe200078e0aab */
[----:B------:R-:W-:Y:S01]  /*3420*/  IADD3 R92, P1, PT, R93, R149, RZ ;  /* 0x000000955d5c7210 */ /* 0x000fe20007f3e0ff */
[----:B------:R-:W-:Y:S01]  /*3430*/  @!P4 IMAD.IADD R180, R180, 0x1, -R171 ;  /* 0x00000001b4b4c824 */ /* 0x000fe200078e0aab */
[----:B------:R-:W-:Y:S02]  /*3440*/  PRMT R127, RZ, 0x7610, R127 ;  /* 0x00007610ff7f7816 */ /* 0x000fe4000000007f */
[----:B------:R-:W-:Y:S02]  /*3450*/  ISETP.GT.U32.AND P6, PT, R171, R181, PT ;  /* 0x000000b5ab00720c */ /* 0x000fe40003fc4070 */
[----:B------:R-:W-:-:S02]  /*3460*/  LEA.HI.X.SX32 R93, R93, R147, 0x1, P1 ;  /* 0x000000935d5d7211 */ /* 0x000fc400008f0eff */
[C---:B------:R-:W-:Y:S01]  /*3470*/  ISETP.GT.U32.AND P4, PT, R171.reuse, R167, PT ;  /* 0x000000a7ab00720c */ /* 0x040fe20003f84070 */
[--C-:B------:R-:W-:Y:S01]  /*3480*/  @!P3 IMAD.IADD R182, R182, 0x1, -R171.reuse ;  /* 0x00000001b6b6b824 */ /* 0x100fe200078e0aab */
[C---:B------:R-:W-:Y:S01]  /*3490*/  ISETP.GT.U32.AND P1, PT, R171.reuse, R170, PT ;  /* 0x000000aaab00720c */ /* 0x040fe20003f24070 */
[--C-:B------:R-:W-:Y:S01]  /*34a0*/  @!P5 IMAD.IADD R178, R178, 0x1, -R171.reuse ;  /* 0x00000001b2b2d824 */ /* 0x100fe200078e0aab */
[C---:B------:R-:W-:Y:S01]  /*34b0*/  ISETP.GT.U32.AND P3, PT, R171.reuse, R168, PT ;  /* 0x000000a8ab00720c */ /* 0x040fe20003f64070 */
[----:B------:R-:W5:Y:S01]  /*34c0*/  @P0 LDG.E.U8 R127, desc[UR20][R92.64] ;  /* 0x000000145c7f0981 */ /* 0x000f62000c1e1100 */
[C---:B------:R-:W-:Y:S02]  /*34d0*/  ISETP.GT.U32.AND P5, PT, R171.reuse, R166, PT ;  /* 0x000000a6ab00720c */ /* 0x040fe40003fa4070 */
[----:B------:R-:W-:Y:S01]  /*34e0*/  ISETP.GT.U32.AND P0, PT, R171, R165, PT ;  /* 0x000000a5ab00720c */ /* 0x000fe20003f04070 */
[----:B------:R-:W-:Y:S01]  /*34f0*/  @!P6 IMAD.IADD R181, R181, 0x1, -R171 ;  /* 0x00000001b5b5e824 */ /* 0x000fe200078e0aab */
[----:B------:R-:W-:-:S03]  /*3500*/  ISETP.GT.U32.AND P6, PT, R171, R169, PT ;  /* 0x000000a9ab00720c */ /* 0x000fc60003fc4070 */
[--C-:B------:R-:W-:Y:S01]  /*3510*/  @!P4 IMAD.IADD R167, R167, 0x1, -R171.reuse ;  /* 0x00000001a7a7c824 */ /* 0x100fe200078e0aab */
[C---:B------:R-:W-:Y:S01]  /*3520*/  ISETP.GT.U32.AND P4, PT, R171.reuse, R162, PT ;  /* 0x000000a2ab00720c */ /* 0x040fe20003f84070 */
[--C-:B------:R-:W-:Y:S01]  /*3530*/  @!P1 IMAD.IADD R170, R170, 0x1, -R171.reuse ;  /* 0x00000001aaaa9824 */ /* 0x100fe200078e0aab */
[C---:B------:R-:W-:Y:S01]  /*3540*/  ISETP.GT.U32.AND P1, PT, R171.reuse, R164, PT ;  /* 0x000000a4ab00720c */ /* 0x040fe20003f24070 */
[--C-:B------:R-:W-:Y:S01]  /*3550*/  @!P3 IMAD.IADD R168, R168, 0x1, -R171.reuse ;  /* 0x00000001a8a8b824 */ /* 0x100fe200078e0aab */
[C---:B------:R-:W-:Y:S01]  /*3560*/  ISETP.GT.U32.AND P3, PT, R171.reuse, R163, PT ;  /* 0x000000a3ab00720c */ /* 0x040fe20003f64070 */
[--C-:B------:R-:W-:Y:S01]  /*3570*/  @!P5 IMAD.IADD R166, R166, 0x1, -R171.reuse ;  /* 0x00000001a6a6d824 */ /* 0x100fe200078e0aab */
[----:B------:R-:W-:Y:S01]  /*3580*/  ISETP.GT.U32.AND P5, PT, R171, R161, PT ;  /* 0x000000a1ab00720c */ /* 0x000fe20003fa4070 */
[----:B------:R-:W-:Y:S01]  /*3590*/  IMAD.U32 R128, RZ, RZ, UR12 ;  /* 0x0000000cff807e24 */ /* 0x000fe2000f8e00ff */
[----:B------:R-:W-:Y:S01]  /*35a0*/  LOP3.LUT R237, R236, 0x7c, RZ, 0xfc, !PT ;  /* 0x0000007ceced7812 */ /* 0x000fe200078efcff */
[----:B------:R-:W-:Y:S01]  /*35b0*/  @!P0 IMAD.IADD R165, R165, 0x1, -R171 ;  /* 0x00000001a5a58824 */ /* 0x000fe200078e0aab */
[----:B------:R-:W-:Y:S01]  /*35c0*/  PLOP3.LUT P0, PT, PT, PT, UP1, 0x80, 0x8 ;  /* 0x000000000008781c */ /* 0x000fe20003f0f018 */
[----:B------:R-:W-:-:S03]  /*35d0*/  IMAD R121, R128, 0x2, R121 ;  /* 0x0000000280797824 */ /* 0x000fc600078e0279 */
[----:B------:R-:W-:Y:S01]  /*35e0*/  ISETP.LT.AND P0, PT, R237, UR16, P0 ;  /* 0x00000010ed007c0c */ /* 0x000fe20008701270 */
[--C-:B------:R-:W-:Y:S01]  /*35f0*/  @!P6 IMAD.IADD R169, R169, 0x1, -R171.reuse ;  /* 0x00000001a9a9e824 */ /* 0x100fe200078e0aab */
[----:B------:R-:W-:Y:S01]  /*3600*/  IADD3 R145, P6, PT, R121, R149, RZ ;  /* 0x0000009579917210 */ /* 0x000fe20007fde0ff */
[--C-:B------:R-:W-:Y:S01]  /*3610*/  @!P4 IMAD.IADD R162, R162, 0x1, -R171.reuse ;  /* 0x00000001a2a2c824 */ /* 0x100fe200078e0aab */
[C---:B------:R-:W-:Y:S01]  /*3620*/  ISETP.GT.U32.AND P4, PT, R171.reuse, R180, PT ;  /* 0x000000b4ab00720c */ /* 0x040fe20003f84070 */
[--C-:B------:R-:W-:Y:S01]  /*3630*/  @!P1 IMAD.IADD R164, R164, 0x1, -R171.reuse ;  /* 0x00000001a4a49824 */ /* 0x100fe200078e0aab */
[----:B------:R-:W-:Y:S01]  /*3640*/  ISETP.GT.U32.AND P1, PT, R171, R179, PT ;  /* 0x000000b3ab00720c */ /* 0x000fe20003f24070 */
[--C-:B------:R-:W-:Y:S01]  /*3650*/  @!P3 IMAD.IADD R163, R163, 0x1, -R171.reuse ;  /* 0x00000001a3a3b824 */ /* 0x100fe200078e0aab */
[----:B------:R-:W-:Y:S01]  /*3660*/  ISETP.GT.U32.AND P3, PT, R171, R94, PT ;  /* 0x0000005eab00720c */ /* 0x000fe20003f64070 */
[----:B------:R-:W-:Y:S01]  /*3670*/  @!P5 IMAD.IADD R161, R161, 0x1, -R171 ;  /* 0x00000001a1a1d824 */ /* 0x000fe200078e0aab */
[----:B------:R-:W-:-:S02]  /*3680*/  ISETP.GT.U32.AND P5, PT, R171, R181, PT ;  /* 0x000000b5ab00720c */ /* 0x000fc40003fa4070 */
[----:B------:R-:W-:Y:S01]  /*3690*/  LEA.HI.X.SX32 R143, R121, R147, 0x1, P6 ;  /* 0x00000093798f7211 */ /* 0x000fe200030f0eff */
[----:B------:R-:W-:Y:S01]  /*36a0*/  @P0 IMAD.MOV.U32 R176, RZ, RZ, R145 ;  /* 0x000000ffffb00224 */ /* 0x000fe200078e0091 */
[----:B------:R-:W-:-:S03]  /*36b0*/  PRMT R128, RZ, 0x7610, R128 ;  /* 0x00007610ff807816 */ /* 0x000fc60000000080 */
[----:B------:R-:W-:Y:S02]  /*36c0*/  @P0 IMAD.MOV.U32 R177, RZ, RZ, R143 ;  /* 0x000000ffffb10224 */ /* 0x000fe400078e008f */
[--C-:B------:R-:W-:Y:S01]  /*36d0*/  @!P4 IMAD.IADD R180, R180, 0x1, -R171.reuse ;  /* 0x00000001b4b4c824 */ /* 0x100fe200078e0aab */
[----:B------:R-:W-:Y:S02]  /*36e0*/  ISETP.GE.AND P4, PT, R200, RZ, PT ;  /* 0x000000ffc800720c */ /* 0x000fe40003f86270 */
[----:B------:R0:W5:Y:S01]  /*36f0*/  @P0 LDG.E.U8 R128, desc[UR20][R176.64] ;  /* 0x00000014b0800981 */ /* 0x000162000c1e1100 */
[----:B------:R-:W-:Y:S01]  /*3700*/  ISETP.GE.AND P0, PT, R198, RZ, PT ;  /* 0x000000ffc600720c */ /* 0x000fe20003f06270 */
[--C-:B------:R-:W-:Y:S01]  /*3710*/  @!P1 IMAD.IADD R179, R179, 0x1, -R171.reuse ;  /* 0x00000001b3b39824 */ /* 0x100fe200078e0aab */
[----:B------:R-:W-:Y:S01]  /*3720*/  ISETP.GE.AND P1, PT, R197, RZ, PT ;  /* 0x000000ffc500720c */ /* 0x000fe20003f26270 */
[--C-:B------:R-:W-:Y:S01]  /*3730*/  @!P3 IMAD.IADD R94, R94, 0x1, -R171.reuse ;  /* 0x000000015e5eb824 */ /* 0x100fe200078e0aab */
[----:B------:R-:W-:Y:S01]  /*3740*/  ISETP.GE.AND P3, PT, R196, RZ, PT ;  /* 0x000000ffc400720c */ /* 0x000fe20003f66270 */
[----:B------:R-:W-:Y:S01]  /*3750*/  @!P5 IMAD.IADD R181, R181, 0x1, -R171 ;  /* 0x00000001b5b5d824 */ /* 0x000fe200078e0aab */
[----:B------:R-:W-:-:S04]  /*3760*/  ISETP.GE.AND P5, PT, R195, RZ, PT ;  /* 0x000000ffc300720c */ /* 0x000fc80003fa6270 */
[----:B------:R-:W-:Y:S01]  /*3770*/  @!P4 IMAD.MOV R170, RZ, RZ, -R170 ;  /* 0x000000ffffaac224 */ /* 0x000fe200078e0aaa */
[----:B------:R-:W-:Y:S02]  /*3780*/  ISETP.GE.AND P4, PT, R194, RZ, PT ;  /* 0x000000ffc200720c */ /* 0x000fe40003f86270 */
[----:B------:R-:W-:Y:S01]  /*3790*/  @!P0 IMAD.MOV R168, RZ, RZ, -R168 ;  /* 0x000000ffffa88224 */ /* 0x000fe200078e0aa8 */
[----:B------:R-:W-:Y:S01]  /*37a0*/  ISETP.GE.AND P0, PT, R193, RZ, PT ;  /* 0x000000ffc100720c */ /* 0x000fe20003f06270 */
[----:B------:R-:W-:Y:S01]  /*37b0*/  @!P1 IMAD.MOV R167, RZ, RZ, -R167 ;  /* 0x000000ffffa79224 */ /* 0x000fe200078e0aa7 */
[----:B------:R-:W-:Y:S01]  /*37c0*/  ISETP.GT.U32.AND P6, PT, R171, R182, PT ;  /* 0x000000b6ab00720c */ /* 0x000fe20003fc4070 */
[----:B------:R-:W-:Y:S01]  /*37d0*/  @!P3 IMAD.MOV R166, RZ, RZ, -R166 ;  /* 0x000000ffffa6b224 */ /* 0x000fe200078e0aa6 */
[----:B------:R-:W-:Y:S01]  /*37e0*/  ISETP.GE.AND P1, PT, R192, RZ, PT ;  /* 0x000000ffc000720c */ /* 0x000fe20003f26270 */
[----:B------:R-:W-:Y:S01]  /*37f0*/  @!P5 IMAD.MOV R165, RZ, RZ, -R165 ;  /* 0x000000ffffa5d224 */ /* 0x000fe200078e0aa5 */
[----:B------:R-:W-:-:S02]  /*3800*/  ISETP.GE.AND P3, PT, R191, RZ, PT ;  /* 0x000000ffbf00720c */ /* 0x000fc40003f66270 */
[----:B------:R-:W-:Y:S02]  /*3810*/  ISETP.GE.AND P5, PT, R190, RZ, PT ;  /* 0x000000ffbe00720c */ /* 0x000fe40003fa6270 */
[----:B------:R-:W-:Y:S01]  /*3820*/  @!P4 IMAD.MOV R164, RZ, RZ, -R164 ;  /* 0x000000ffffa4c224 */ /* 0x000fe200078e0aa4 */
[----:B------:R-:W-:Y:S02]  /*3830*/  ISETP.GE.AND P4, PT, R188, RZ, PT ;  /* 0x000000ffbc00720c */ /* 0x000fe40003f86270 */
[----:B------:R-:W-:Y:S01]  /*3840*/  @!P0 IMAD.MOV R163, RZ, RZ, -R163 ;  /* 0x000000ffffa38224 */ /* 0x000fe200078e0aa3 */
[----:B------:R-:W-:Y:S01]  /*3850*/  ISETP.GE.AND P0, PT, R187, RZ, PT ;  /* 0x000000ffbb00720c */ /* 0x000fe20003f06270 */
[----:B------:R-:W-:Y:S01]  /*3860*/  @!P6 IMAD.IADD R182, R182, 0x1, -R171 ;  /* 0x00000001b6b6e824 */ /* 0x000fe200078e0aab */
[----:B------:R-:W-:Y:S01]  /*3870*/  ISETP.GE.AND P6, PT, R199, RZ, PT ;  /* 0x000000ffc700720c */ /* 0x000fe20003fc6270 */
[----:B------:R-:W-:Y:S01]  /*3880*/  @!P1 IMAD.MOV R162, RZ, RZ, -R162 ;  /* 0x000000ffffa29224 */ /* 0x000fe200078e0aa2 */
[----:B------:R-:W-:Y:S01]  /*3890*/  ISETP.GE.AND P1, PT, R186, RZ, PT ;  /* 0x000000ffba00720c */ /* 0x000fe20003f26270 */
[----:B------:R-:W-:Y:S01]  /*38a0*/  @!P3 IMAD.MOV R161, RZ, RZ, -R161 ;  /* 0x000000ffffa1b224 */ /* 0x000fe200078e0aa1 */
[----:B------:R-:W-:Y:S01]  /*38b0*/  ISETP.GE.AND P3, PT, R185, RZ, PT ;  /* 0x000000ffb900720c */ /* 0x000fe20003f66270 */
[----:B------:R-:W-:Y:S01]  /*38c0*/  @!P5 IMAD.MOV R179, RZ, RZ, -R179 ;  /* 0x000000ffffb3d224 */ /* 0x000fe200078e0ab3 */
[----:B------:R-:W-:-:S02]  /*38d0*/  ISETP.GE.AND P5, PT, R184, RZ, PT ;  /* 0x000000ffb800720c */ /* 0x000fc40003fa6270 */
[----:B------:R-:W-:Y:S01]  /*38e0*/  SHF.R.S32.HI R171, RZ, 0x7, R183 ;  /* 0x00000007ffab7819 */ /* 0x000fe200000114b7 */
[----:B0-----:R-:W-:Y:S01]  /*38f0*/  IMAD.MOV.U32 R176, RZ, RZ, R94 ;  /* 0x000000ffffb07224 */ /* 0x001fe200078e005e */
[----:B------:R0:W-:Y:S02]  /*3900*/  STL [R1+0x14], R190 ;  /* 0x000014be01007387 */ /* 0x0001e40000100800 */
[----:B------:R-:W-:Y:S01]  /*3910*/  SGXT R171, R171, 0x1 ;  /* 0x00000001abab781a */ /* 0x000fe20000000200 */
[----:B------:R-:W-:Y:S01]  /*3920*/  @!P4 IMAD.MOV R176, RZ, RZ, -R176 ;  /* 0x000000ffffb0c224 */ /* 0x000fe200078e0ab0 */
[----:B------:R-:W-:Y:S01]  /*3930*/  ISETP.NE.AND P4, PT, R95, RZ, PT ;  /* 0x000000ff5f00720c */ /* 0x000fe20003f85270 */
[----:B------:R-:W-:Y:S01]  /*3940*/  @!P0 IMAD.MOV R180, RZ, RZ, -R180 ;  /* 0x000000ffffb48224 */ /* 0x000fe200078e0ab4 */
[----:B------:R-:W-:Y:S01]  /*3950*/  PLOP3.LUT P0, PT, PT, PT, UP1, 0x80, 0x8 ;  /* 0x000000000008781c */ /* 0x000fe20003f0f018 */
[----:B------:R-:W-:Y:S01]  /*3960*/  STL [R1+0x10], R188 ;  /* 0x000010bc01007387 */ /* 0x000fe20000100800 */
[----:B------:R-:W-:Y:S01]  /*3970*/  LOP3.LUT R171, R171, 0x90, RZ, 0xc0, !PT ;  /* 0x00000090abab7812 */ /* 0x000fe200078ec0ff */
[----:B------:R-:W-:Y:S01]  /*3980*/  @!P6 IMAD.MOV R169, RZ, RZ, -R169 ;  /* 0x000000ffffa9e224 */ /* 0x000fe200078e0aa9 */
[----:B0-----:R-:W-:Y:S01]  /*3990*/  LOP3.LUT R190, R236, 0x6, RZ, 0xfc, !PT ;  /* 0x00000006ecbe7812 */ /* 0x001fe200078efcff */
[----:B------:R0:W-:Y:S01]  /*39a0*/  STL [R1+0x4], R185 ;  /* 0x000004b901007387 */ /* 0x0001e20000100800 */
[----:B------:R-:W-:Y:S01]  /*39b0*/  LOP3.LUT R95, RZ, R95, RZ, 0x33, !PT ;  /* 0x0000005fff5f7212 */ /* 0x000fe200078e33ff */
[----:B------:R-:W-:Y:S01]  /*39c0*/  @!P1 IMAD.MOV R181, RZ, RZ, -R181 ;  /* 0x000000ffffb59224 */ /* 0x000fe200078e0ab5 */
[----:B------:R-:W-:-:S04]  /*39d0*/  @!UP2 UIADD3 UR4, UPT, UPT, -UR11, 0x100000, URZ ;  /* 0x001000000b04a890 */ /* 0x000fc8000fffe1ff */
[----:B------:R-:W-:Y:S02]  /*39e0*/  @!UP2 USHF.L.U32 UR5, UR4, 0xb, URZ ;  /* 0x0000000b0405a899 */ /* 0x000fe400080006ff */
[----:B------:R-:W-:Y:S01]  /*39f0*/  @!UP2 USHF.L.U32 UR4, UR4, 0x1, URZ ;  /* 0x000000010404a899 */ /* 0x000fe200080006ff */
[----:B------:R-:W-:Y:S01]  /*3a00*/  @!P3 IMAD.MOV R178, RZ, RZ, -R178 ;  /* 0x000000ffffb2b224 */ /* 0x000fe200078e0ab2 */
[----:B------:R1:W-:Y:S01]  /*3a10*/  STL [R1+0xc], R187 ;  /* 0x00000cbb01007387 */ /* 0x0003e20000100800 */
[----:B------:R-:W-:Y:S01]  /*3a20*/  @!P5 IMAD.MOV R182, RZ, RZ, -R182 ;  /* 0x000000ffffb6d224 */ /* 0x000fe200078e0ab6 */
[----:B------:R-:W-:Y:S02]  /*3a30*/  ISETP.LT.AND P0, PT, R190, UR16, P0 ;  /* 0x00000010be007c0c */ /* 0x000fe40008701270 */
[----:B------:R3:W-:Y:S01]  /*3a40*/  STL [R1+0x8], R186 ;  /* 0x000008ba01007387 */ /* 0x0007e20000100800 */
[----:B------:R-:W-:Y:S02]  /*3a50*/  LOP3.LUT R94, R171, 0x7f, R183, 0x78, !PT ;  /* 0x0000007fab5e7812 */ /* 0x000fe400078e78b7 */
[C---:B0-----:R-:W-:Y:S01]  /*3a60*/  SEL R185, R95.reuse, R167, !P4 ;  /* 0x000000a75fb97207 */ /* 0x041fe20006000000 */
[----:B------:R0:W-:Y:S01]  /*3a70*/  STL [R1], R184 ;  /* 0x000000b801007387 */ /* 0x0001e20000100800 */
[----:B------:R-:W-:-:S02]  /*3a80*/  SEL R188, R95, R170, !P4 ;  /* 0x000000aa5fbc7207 */ /* 0x000fc40006000000 */
[C---:B-1----:R-:W-:Y:S02]  /*3a90*/  SEL R187, R95.reuse, R169, !P4 ;  /* 0x000000a95fbb7207 */ /* 0x042fe40006000000 */
[C---:B------:R-:W-:Y:S02]  /*3aa0*/  SEL R183, R95.reuse, R165, !P4 ;  /* 0x000000a55fb77207 */ /* 0x040fe40006000000 */
[C---:B---3--:R-:W-:Y:S02]  /*3ab0*/  SEL R186, R95.reuse, R168, !P4 ;  /* 0x000000a85fba7207 */ /* 0x048fe40006000000 */
[C---:B------:R-:W-:Y:S02]  /*3ac0*/  SEL R177, R95.reuse, R164, !P4 ;  /* 0x000000a45fb17207 */ /* 0x040fe40006000000 */
[C---:B0-----:R-:W-:Y:S02]  /*3ad0*/  SEL R184, R95.reuse, R166, !P4 ;  /* 0x000000a65fb87207 */ /* 0x041fe40006000000 */
[----:B------:R-:W-:-:S02]  /*3ae0*/  SEL R167, R95, R176, !P4 ;  /* 0x000000b05fa77207 */ /* 0x000fc40006000000 */
[C---:B------:R-:W-:Y:S02]  /*3af0*/  SEL R171, R95.reuse, R163, !P4 ;  /* 0x000000a35fab7207 */ /* 0x040fe40006000000 */
[C---:B------:R-:W-:Y:S02]  /*3b00*/  SEL R170, R95.reuse, R162, !P4 ;  /* 0x000000a25faa7207 */ /* 0x040fe40006000000 */
[C---:B------:R-:W-:Y:S02]  /*3b10*/  SEL R169, R95.reuse, R161, !P4 ;  /* 0x000000a15fa97207 */ /* 0x040fe40006000000 */
[C---:B------:R-:W-:Y:S02]  /*3b20*/  SEL R168, R95.reuse, R179, !P4 ;  /* 0x000000b35fa87207 */ /* 0x040fe40006000000 */
[C---:B------:R-:W-:Y:S02]  /*3b30*/  SEL R166, R95.reuse, R180, !P4 ;  /* 0x000000b45fa67207 */ /* 0x040fe40006000000 */
[----:B------:R-:W-:-:S02]  /*3b40*/  SEL R165, R95, R181, !P4 ;  /* 0x000000b55fa57207 */ /* 0x000fc40006000000 */
[C---:B------:R-:W-:Y:S02]  /*3b50*/  SEL R164, R95.reuse, R182, !P4 ;  /* 0x000000b65fa47207 */ /* 0x040fe40006000000 */
[----:B------:R-:W-:Y:S01]  /*3b60*/  SEL R176, R95, R178, !P4 ;  /* 0x000000b25fb07207 */ /* 0x000fe20006000000 */
[----:B------:R-:W-:Y:S01]  /*3b70*/  VOTEU.ALL UP3, P2 ;  /* 0x0000000000ff7886 */ /* 0x000fe20001060000 */
[----:B------:R-:W-:-:S04]  /*3b80*/  IADD3 R95, P1, PT, R96, R149, RZ ;  /* 0x00000095605f7210 */ /* 0x000fc80007f3e0ff */
[----:B------:R-:W-:Y:S01]  /*3b90*/  LEA.HI.X.SX32 R96, R96, R147, 0x1, P1 ;  /* 0x0000009360607211 */ /* 0x000fe200008f0eff */
[----:B------:R0:W1:Y:S01]  /*3ba0*/  @!UP3 SYNCS.EXCH.64 URZ, [UR9+0xa008], UR4 ;  /* 0x00a0080409ffb5b2 */ /* 0x0000620008000100 */
[----:B------:R3:W-:Y:S01]  /*3bb0*/  STS.U8 [R94+UR9+0x400], R129 ;  /* 0x000400815e007988 */ /* 0x0007e20008000009 */
[----:B------:R-:W-:Y:S02]  /*3bc0*/  @P0 IMAD.MOV.U32 R162, RZ, RZ, R95 ;  /* 0x000000ffffa20224 */ /* 0x000fe400078e005f */
[----:B------:R-:W-:Y:S01]  /*3bd0*/  @P0 IMAD.MOV.U32 R163, RZ, RZ, R96 ;  /* 0x000000ffffa30224 */ /* 0x000fe200078e0060 */
[----:B---3--:R-:W-:Y:S01]  /*3be0*/  PRMT R129, RZ, 0x7610, R129 ;  /* 0x00007610ff817816 */ /* 0x008fe20000000081 */
[----:B0-----:R-:W0:Y:S01]  /*3bf0*/  LDCU UR4, c[0x0][0x3b0] ;  /* 0x00007600ff0477ac */ /* 0x001e220008000800 */
[----:B------:R-:W-:-:S04]  /*3c00*/  LOP3.LUT R161, R236, 0xe, RZ, 0xfc, !PT ;  /* 0x0000000eeca17812 */ /* 0x000fc800078efcff */
[----:B------:R3:W5:Y:S01]  /*3c10*/  @P0 LDG.E.U8 R129, desc[UR20][R162.64] ;  /* 0x00000014a2810981 */ /* 0x000762000c1e1100 */
[----:B------:R-:W-:-:S04]  /*3c20*/  PLOP3.LUT P0, PT, PT, PT, UP1, 0x80, 0x8 ;  /* 0x000000000008781c */ /* 0x000fc80003f0f018 */
[----:B------:R-:W-:Y:S01]  /*3c30*/  ISETP.LT.AND P0, PT, R161, UR16, P0 ;  /* 0x00000010a1007c0c */ /* 0x000fe20008701270 */
[----:B--2---:R2:W-:Y:S02]  /*3c40*/  STS.U8 [R94+UR9+0x1000], R97 ;  /* 0x001000615e007988 */ /* 0x0045e40008000009 */
[C---:B--2---:R-:W-:Y:S02]  /*3c50*/  IADD3 R97, P1, PT, R98.reuse, R149, RZ ;  /* 0x0000009562617210 */ /* 0x044fe40007f3e0ff */
[----:B----4-:R2:W-:Y:S02]  /*3c60*/  STS.U8 [R94+UR9+0x800], R130 ;  /* 0x000800825e007988 */ /* 0x0105e40008000009 */
[----:B------:R-:W-:Y:S02]  /*3c70*/  LEA.HI.X.SX32 R98, R98, R147, 0x1, P1 ;  /* 0x0000009362627211 */ /* 0x000fe400008f0eff */
[----:B-----5:R4:W-:Y:S04]  /*3c80*/  STS.U8 [R94+UR9+0xc00], R160 ;  /* 0x000c00a05e007988 */ /* 0x0209e80008000009 */
[----:B------:R-:W-:Y:S01]  /*3c90*/  @P0 IMAD.MOV.U32 R161, RZ, RZ, R98 ;  /* 0x000000ffffa10224 */ /* 0x000fe200078e0062 */
[----:B--2---:R-:W-:Y:S01]  /*3ca0*/  PRMT R130, RZ, 0x7610, R130 ;  /* 0x00007610ff827816 */ /* 0x004fe20000000082 */
[----:B----4-:R-:W-:Y:S01]  /*3cb0*/  @P0 IMAD.MOV.U32 R160, RZ, RZ, R97 ;  /* 0x000000ffffa00224 */ /* 0x010fe200078e0061 */
[----:B---3--:R-:W-:-:S04]  /*3cc0*/  LOP3.LUT R162, R236, 0x16, RZ, 0xfc, !PT ;  /* 0x00000016eca27812 */ /* 0x008fc800078efcff */
[----:B------:R2:W3:Y:S01]  /*3cd0*/  @P0 LDG.E.U8 R130, desc[UR20][R160.64] ;  /* 0x00000014a0820981 */ /* 0x0004e2000c1e1100 */
[----:B------:R-:W-:-:S04]  /*3ce0*/  PLOP3.LUT P0, PT, PT, PT, UP1, 0x80, 0x8 ;  /* 0x000000000008781c */ /* 0x000fc80003f0f018 */
[----:B------:R-:W-:Y:S01]  /*3cf0*/  ISETP.LT.AND P0, PT, R162, UR16, P0 ;  /* 0x00000010a2007c0c */ /* 0x000fe20008701270 */
[----:B------:R4:W-:Y:S02]  /*3d00*/  STS.U8 [R94+UR9+0x1c00], R99 ;  /* 0x001c00635e007988 */ /* 0x0009e40008000009 */
[C---:B----4-:R-:W-:Y:S02]  /*3d10*/  IADD3 R99, P1, PT, R100.reuse, R149, RZ ;  /* 0x0000009564637210 */ /* 0x050fe40007f3e0ff */
[----:B------:R4:W-:Y:S02]  /*3d20*/  STS.U8 [R94+UR9+0x1400], R158 ;  /* 0x0014009e5e007988 */ /* 0x0009e40008000009 */
[----:B------:R-:W-:-:S06]  /*3d30*/  LEA.HI.X.SX32 R100, R100, R147, 0x1, P1 ;  /* 0x0000009364647211 */ /* 0x000fcc00008f0eff */
[----:B--2---:R-:W-:Y:S02]  /*3d40*/  @P0 IMAD.MOV.U32 R160, RZ, RZ, R99 ;  /* 0x000000ffffa00224 */ /* 0x004fe400078e0063 */
[----:B------:R-:W-:Y:S01]  /*3d50*/  @P0 IMAD.MOV.U32 R161, RZ, RZ, R100 ;  /* 0x000000ffffa10224 */ /* 0x000fe200078e0064 */
[----:B----4-:R-:W-:Y:S01]  /*3d60*/  PRMT R158, RZ, 0x7610, R158 ;  /* 0x00007610ff9e7816 */ /* 0x010fe2000000009e */
[----:B------:R2:W-:Y:S05]  /*3d70*/  STS.U8 [R94+UR9+0x1800], R159 ;  /* 0x0018009f5e007988 */ /* 0x0005ea0008000009 */
[----:B------:R4:W5:Y:S01]  /*3d80*/  @P0 LDG.E.U8 R158, desc[UR20][R160.64] ;  /* 0x00000014a09e0981 */ /* 0x000962000c1e1100 */
[----:B------:R-:W-:-:S02]  /*3d90*/  PLOP3.LUT P0, PT, PT, PT, UP1, 0x80, 0x8 ;  /* 0x000000000008781c */ /* 0x000fc40003f0f018 */
[----:B--2---:R-:W-:Y:S01]  /*3da0*/  LOP3.LUT R159, R236, 0x1e, RZ, 0xfc, !PT ;  /* 0x0000001eec9f7812 */ /* 0x004fe200078efcff */
[----:B------:R2:W-:Y:S03]  /*3db0*/  STS.U8 [R94+UR9+0x2800], R101 ;  /* 0x002800655e007988 */ /* 0x0005e60008000009 */
[----:B------:R-:W-:Y:S02]  /*3dc0*/  ISETP.LT.AND P0, PT, R159, UR16, P0 ;  /* 0x000000109f007c0c */ /* 0x000fe40008701270 */
[C---:B--2---:R-:W-:Y:S01]  /*3dd0*/  IADD3 R101, P1, PT, R102.reuse, R149, RZ ;  /* 0x0000009566657210 */ /* 0x044fe20007f3e0ff */
[----:B------:R2:W-:Y:S03]  /*3de0*/  STS.U8 [R94+UR9+0x2000], R156 ;  /* 0x0020009c5e007988 */ /* 0x0005e60008000009 */
[----:B------:R-:W-:-:S07]  /*3df0*/  LEA.HI.X.SX32 R102, R102, R147, 0x1, P1 ;  /* 0x0000009366667211 */ /* 0x000fce00008f0eff */
[----:B----4-:R-:W-:Y:S02]  /*3e00*/  @P0 IMAD.MOV.U32 R160, RZ, RZ, R101 ;  /* 0x000000ffffa00224 */ /* 0x010fe400078e0065 */
[----:B------:R-:W-:Y:S01]  /*3e10*/  @P0 IMAD.MOV.U32 R161, RZ, RZ, R102 ;  /* 0x000000ffffa10224 */ /* 0x000fe200078e0066 */
[----:B--2---:R-:W-:Y:S01]  /*3e20*/  PRMT R156, RZ, 0x7610, R156 ;  /* 0x00007610ff9c7816 */ /* 0x004fe2000000009c */
[----:B------:R2:W-:Y:S05]  /*3e30*/  STS.U8 [R94+UR9+0x2400], R157 ;  /* 0x0024009d5e007988 */ /* 0x0005ea0008000009 */
[----:B------:R4:W3:Y:S01]  /*3e40*/  @P0 LDG.E.U8 R156, desc[UR20][R160.64] ;  /* 0x00000014a09c0981 */ /* 0x0008e2000c1e1100 */
        /* <DEDUP_REMOVED lines=9> */
[----:B--2---:R-:W-:Y:S02]  /*3ee0*/  PRMT R154, RZ, 0x7610, R154 ;  /* 0x00007610ff9a7816 */ /* 0x004fe4000000009a */
[----:B------:R-:W-:-:S04]  /*3ef0*/  LOP3.LUT R157, R236, 0x2e, RZ, 0xfc, !PT ;  /* 0x0000002eec9d7812 */ /* 0x000fc800078efcff */
[----:B------:R-:W2:Y:S01]  /*3f00*/  @P0 LDG.E.U8 R154, desc[UR20][R160.64] ;  /* 0x00000014a09a0981 */ /* 0x000ea2000c1e1100 */
[----:B------:R-:W-:Y:S02]  /*3f10*/  PLOP3.LUT P0, PT, PT, PT, UP1, 0x80, 0x8 ;  /* 0x000000000008781c */ /* 0x000fe40003f0f018 */
[----:B------:R-:W-:Y:S02]  /*3f20*/  LOP3.LUT R162, R94, 0x20, RZ, 0x3c, !PT ;  /* 0x000000205ea27812 */ /* 0x000fe400078e3cff */
[----:B------:R-:W-:Y:S01]  /*3f30*/  ISETP.LT.AND P0, PT, R157, UR16, P0 ;  /* 0x000000109d007c0c */ /* 0x000fe20008701270 */
[----:B------:R-:W-:Y:S04]  /*3f40*/  STS.U8 [R94+UR9], R172 ;  /* 0x000000ac5e007988 */ /* 0x000fe80008000009 */
[----:B------:R-:W-:Y:S04]  /*3f50*/  STS.U8 [R94+UR9+0x2c00], R155 ;  /* 0x002c009b5e007988 */ /* 0x000fe80008000009 */
[----:B------:R-:W-:Y:S04]  /*3f60*/  STS.U8 [R94+UR9+0x3800], R152 ;  /* 0x003800985e007988 */ /* 0x000fe80008000009 */
[----:B------:R-:W-:Y:S04]  /*3f70*/  STS.U8 [R94+UR9+0x3c00], R153 ;  /* 0x003c00995e007988 */ /* 0x000fe80008000009 */
[----:B------:R4:W-:Y:S02]  /*3f80*/  STS.U8 [R162+UR9+0x100], R105 ;  /* 0x00010069a2007988 */ /* 0x0009e40008000009 */
[----:B----4-:R-:W-:-:S02]  /*3f90*/  IADD3 R105, P1, PT, R106, R149, RZ ;  /* 0x000000956a697210 */ /* 0x010fc40007f3e0ff */
[----:B------:R4:W-:Y:S02]  /*3fa0*/  STS.U8 [R162+UR9+0x500], R151 ;  /* 0x00050097a2007988 */ /* 0x0009e40008000009 */
[----:B------:R-:W-:Y:S01]  /*3fb0*/  LEA.HI.X.SX32 R106, R106, R147, 0x1, P1 ;  /* 0x000000936a6a7211 */ /* 0x000fe200008f0eff */
[----:B------:R-:W-:-:S04]  /*3fc0*/  @P0 IMAD.MOV.U32 R152, RZ, RZ, R105 ;  /* 0x000000ffff980224 */ /* 0x000fc800078e0069 */
[----:B------:R-:W-:Y:S01]  /*3fd0*/  @P0 IMAD.MOV.U32 R153, RZ, RZ, R106 ;  /* 0x000000ffff990224 */ /* 0x000fe200078e006a */
[----:B----4-:R-:W-:Y:S02]  /*3fe0*/  PRMT R151, RZ, 0x7610, R151 ;  /* 0x00007610ff977816 */ /* 0x010fe40000000097 */
[----:B------:R-:W-:-:S04]  /*3ff0*/  LOP3.LUT R157, R236, 0x36, RZ, 0xfc, !PT ;  /* 0x00000036ec9d7812 */ /* 0x000fc800078efcff */
[----:B------:R4:W2:Y:S01]  /*4000*/  @P0 LDG.E.U8 R151, desc[UR20][R152.64] ;  /* 0x0000001498970981 */ /* 0x0008a2000c1e1100 */
[----:B------:R-:W-:-:S03]  /*4010*/  PLOP3.LUT P0, PT, PT, PT, UP1, 0x80, 0x8 ;  /* 0x000000000008781c */ /* 0x000fc60003f0f018 */
[----:B------:R-:W-:Y:S01]  /*4020*/  STS.U8 [R162+UR9+0x900], R109 ;  /* 0x0009006da2007988 */ /* 0x000fe20008000009 */
[----:B------:R-:W-:-:S03]  /*4030*/  ISETP.LT.AND P0, PT, R157, UR16, P0 ;  /* 0x000000109d007c0c */ /* 0x000fc60008701270 */
[----:B------:R-:W-:Y:S04]  /*4040*/  STS.U8 [R162+UR9+0xd00], R150 ;  /* 0x000d0096a2007988 */ /* 0x000fe80008000009 */
[----:B------:R0:W-:Y:S02]  /*4050*/  STS.U8 [R162+UR9+0x1100], R107 ;  /* 0x0011006ba2007988 */ /* 0x0001e40008000009 */
[----:B0-----:R-:W-:-:S04]  /*4060*/  IADD3 R107, P1, PT, R108, R149, RZ ;  /* 0x000000956c6b7210 */ /* 0x001fc80007f3e0ff */
[----:B------:R-:W-:Y:S01]  /*4070*/  LEA.HI.X.SX32 R108, R108, R147, 0x1, P1 ;  /* 0x000000936c6c7211 */ /* 0x000fe200008f0eff */
[----:B----4-:R-:W-:Y:S01]  /*4080*/  @P0 IMAD.MOV.U32 R152, RZ, RZ, R107 ;  /* 0x000000ffff980224 */ /* 0x010fe200078e006b */
[----:B------:R-:W-:-:S03]  /*4090*/  PRMT R150, RZ, 0x7610, R150 ;  /* 0x00007610ff967816 */ /* 0x000fc60000000096 */
[----:B------:R-:W-:Y:S01]  /*40a0*/  @P0 IMAD.MOV.U32 R153, RZ, RZ, R108 ;  /* 0x000000ffff990224 */ /* 0x000fe200078e006c */
[----:B------:R-:W-:-:S04]  /*40b0*/  LOP3.LUT R109, R236, 0x3e, RZ, 0xfc, !PT ;  /* 0x0000003eec6d7812 */ /* 0x000fc800078efcff */
[----:B------:R0:W4:Y:S01]  /*40c0*/  @P0 LDG.E.U8 R150, desc[UR20][R152.64] ;  /* 0x0000001498960981 */ /* 0x000122000c1e1100 */
[----:B------:R-:W-:-:S04]  /*40d0*/  PLOP3.LUT P0, PT, PT, PT, UP1, 0x80, 0x8 ;  /* 0x000000000008781c */ /* 0x000fc80003f0f018 */
[----:B------:R-:W-:Y:S02]  /*40e0*/  ISETP.LT.AND P0, PT, R109, UR16, P0 ;  /* 0x000000106d007c0c */ /* 0x000fe40008701270 */
[----:B------:R-:W-:-:S04]  /*40f0*/  IADD3 R109, P1, PT, R110, R149, RZ ;  /* 0x000000956e6d7210 */ /* 0x000fc80007f3e0ff */
[----:B------:R-:W-:Y:S02]  /*4100*/  LEA.HI.X.SX32 R110, R110, R147, 0x1, P1 ;  /* 0x000000936e6e7211 */ /* 0x000fe400008f0eff */
[----:B------:R-:W-:-:S05]  /*4110*/  PRMT R155, RZ, 0x7610, R155 ;  /* 0x00007610ff9b7816 */ /* 0x000fca000000009b */
[----:B0-----:R-:W-:Y:S02]  /*4120*/  @P0 IMAD.MOV.U32 R152, RZ, RZ, R109 ;  /* 0x000000ffff980224 */ /* 0x001fe400078e006d */
[----:B------:R-:W-:Y:S01]  /*4130*/  @P0 IMAD.MOV.U32 R153, RZ, RZ, R110 ;  /* 0x000000ffff990224 */ /* 0x000fe200078e006e */
[----:B------:R-:W-:Y:S01]  /*4140*/  LOP3.LUT R157, R236, 0x46, RZ, 0xfc, !PT ;  /* 0x00000046ec9d7812 */ /* 0x000fe200078efcff */
[----:B------:R-:W-:Y:S04]  /*4150*/  STS.U8 [R162+UR9+0x1500], R175 ;  /* 0x001500afa2007988 */ /* 0x000fe80008000009 */
[----:B------:R0:W2:Y:S01]  /*4160*/  @P0 LDG.E.U8 R155, desc[UR20][R152.64] ;  /* 0x00000014989b0981 */ /* 0x0000a2000c1e1100 */
[----:B------:R-:W-:-:S03]  /*4170*/  PLOP3.LUT P0, PT, PT, PT, UP1, 0x80, 0x8 ;  /* 0x000000000008781c */ /* 0x000fc60003f0f018 */
[----:B------:R-:W-:Y:S01]  /*4180*/  STS.U8 [R162+UR9+0x1900], R173 ;  /* 0x001900ada2007988 */ /* 0x000fe20008000009 */
[----:B------:R-:W-:-:S03]  /*4190*/  ISETP.LT.AND P0, PT, R157, UR16, P0 ;  /* 0x000000109d007c0c */ /* 0x000fc60008701270 */
[----:B------:R-:W-:Y:S04]  /*41a0*/  STS.U8 [R162+UR9+0x1d00], R174 ;  /* 0x001d00aea2007988 */ /* 0x000fe80008000009 */
[----:B------:R0:W-:Y:S04]  /*41b0*/  STS.U8 [R162+UR9+0x2100], R146 ;  /* 0x00210092a2007988 */ /* 0x0001e80008000009 */
[----:B------:R-:W-:Y:S04]  /*41c0*/  STS.U8 [R162+UR9+0x2500], R148 ;  /* 0x00250094a2007988 */ /* 0x000fe80008000009 */
[----:B------:R1:W-:Y:S01]  /*41d0*/  STS.U8 [R162+UR9+0x2900], R111 ;  /* 0x0029006fa2007988 */ /* 0x0003e20008000009 */
[----:B0-----:R-:W-:-:S02]  /*41e0*/  PRMT R146, RZ, 0x7610, R146 ;  /* 0x00007610ff927816 */ /* 0x001fc40000000092 */
[----:B-1----:R-:W-:-:S04]  /*41f0*/  IADD3 R111, P1, PT, R112, R149, RZ ;  /* 0x00000095706f7210 */ /* 0x002fc80007f3e0ff */
[----:B------:R-:W-:Y:S01]  /*4200*/  LEA.HI.X.SX32 R112, R112, R147, 0x1, P1 ;  /* 0x0000009370707211 */ /* 0x000fe200008f0eff */
[----:B------:R-:W-:-:S04]  /*4210*/  @P0 IMAD.MOV.U32 R152, RZ, RZ, R111 ;  /* 0x000000ffff980224 */ /* 0x000fc800078e006f */
[----:B------:R-:W-:Y:S01]  /*4220*/  @P0 IMAD.MOV.U32 R153, RZ, RZ, R112 ;  /* 0x000000ffff990224 */ /* 0x000fe200078e0070 */
[----:B------:R-:W-:-:S04]  /*4230*/  LOP3.LUT R148, R236, 0x4e, RZ, 0xfc, !PT ;  /* 0x0000004eec947812 */ /* 0x000fc800078efcff */
[----:B------:R0:W4:Y:S01]  /*4240*/  @P0 LDG.E.U8 R146, desc[UR20][R152.64] ;  /* 0x0000001498920981 */ /* 0x000122000c1e1100 */
[----:B------:R-:W-:-:S03]  /*4250*/  PLOP3.LUT P0, PT, PT, PT, UP1, 0x80, 0x8 ;  /* 0x000000000008781c */ /* 0x000fc60003f0f018 */
[----:B------:R1:W-:Y:S01]  /*4260*/  STS.U8 [R162+UR9+0x2d00], R142 ;  /* 0x002d008ea2007988 */ /* 0x0003e20008000009 */
[----:B------:R-:W-:-:S03]  /*4270*/  ISETP.LT.AND P0, PT, R148, UR16, P0 ;  /* 0x0000001094007c0c */ /* 0x000fc60008701270 */
[----:B------:R-:W-:Y:S04]  /*4280*/  STS.U8 [R162+UR9+0x3100], R144 ;  /* 0x00310090a2007988 */ /* 0x000fe80008000009 */
[----:B------:R0:W-:Y:S01]  /*4290*/  STS.U8 [R162+UR9+0x3500], R113 ;  /* 0x00350071a2007988 */ /* 0x0001e20008000009 */
[----:B-1----:R-:W-:Y:S02]  /*42a0*/  PRMT R142, RZ, 0x7610, R142 ;  /* 0x00007610ff8e7816 */ /* 0x002fe4000000008e */
[----:B0-----:R-:W-:-:S04]  /*42b0*/  IADD3 R113, P1, PT, R114, R149, RZ ;  /* 0x0000009572717210 */ /* 0x001fc80007f3e0ff */
[----:B------:R-:W-:Y:S01]  /*42c0*/  LEA.HI.X.SX32 R114, R114, R147, 0x1, P1 ;  /* 0x0000009372727211 */ /* 0x000fe200008f0eff */
[----:B------:R-:W-:-:S04]  /*42d0*/  @P0 IMAD.MOV.U32 R152, RZ, RZ, R113 ;  /* 0x000000ffff980224 */ /* 0x000fc800078e0071 */
[----:B------:R-:W-:Y:S01]  /*42e0*/  @P0 IMAD.MOV.U32 R153, RZ, RZ, R114 ;  /* 0x000000ffff990224 */ /* 0x000fe200078e0072 */
[----:B------:R-:W-:-:S04]  /*42f0*/  LOP3.LUT R144, R236, 0x56, RZ, 0xfc, !PT ;  /* 0x00000056ec907812 */ /* 0x000fc800078efcff */
[----:B------:R0:W4:Y:S01]  /*4300*/  @P0 LDG.E.U8 R142, desc[UR20][R152.64] ;  /* 0x00000014988e0981 */ /* 0x000122000c1e1100 */
[----:B------:R-:W-:Y:S02]  /*4310*/  PLOP3.LUT P0, PT, PT, PT, UP1, 0x80, 0x8 ;  /* 0x000000000008781c */ /* 0x000fe40003f0f018 */
[----:B------:R-:W-:Y:S01]  /*4320*/  LOP3.LUT R148, R94, 0x40, RZ, 0x3c, !PT ;  /* 0x000000405e947812 */ /* 0x000fe200078e3cff */
[----:B------:R-:W-:Y:S01]  /*4330*/  STS.U8 [R162+UR9+0x3900], R139 ;  /* 0x0039008ba2007988 */ /* 0x000fe20008000009 */
[----:B------:R-:W-:-:S03]  /*4340*/  ISETP.LT.AND P0, PT, R144, UR16, P0 ;  /* 0x0000001090007c0c */ /* 0x000fc60008701270 */
[----:B------:R-:W-:Y:S04]  /*4350*/  STS.U8 [R162+UR9+0x3d00], R140 ;  /* 0x003d008ca2007988 */ /* 0x000fe80008000009 */
[----:B------:R1:W-:Y:S02]  /*4360*/  STS.U8 [R148+UR9+0x200], R115 ;  /* 0x0002007394007988 */ /* 0x0003e40008000009 */
[C---:B-1----:R-:W-:Y:S02]  /*4370*/  IADD3 R115, P1, PT, R116.reuse, R149, RZ ;  /* 0x0000009574737210 */ /* 0x042fe40007f3e0ff */
[----:B------:R1:W-:Y:S02]  /*4380*/  STS.U8 [R148+UR9+0x600], R136 ;  /* 0x0006008894007988 */ /* 0x0003e40008000009 */
[----:B------:R-:W-:Y:S01]  /*4390*/  LEA.HI.X.SX32 R116, R116, R147, 0x1, P1 ;  /* 0x0000009374747211 */ /* 0x000fe200008f0eff */
[----:B0-----:R-:W-:-:S04]  /*43a0*/  @P0 IMAD.MOV.U32 R152, RZ, RZ, R115 ;  /* 0x000000ffff980224 */ /* 0x001fc800078e0073 */
[----:B------:R-:W-:Y:S01]  /*43b0*/  @P0 IMAD.MOV.U32 R153, RZ, RZ, R116 ;  /* 0x000000ffff990224 */ /* 0x000fe200078e0074 */
[----:B-1----:R-:W-:Y:S02]  /*43c0*/  PRMT R136, RZ, 0x7610, R136 ;  /* 0x00007610ff887816 */ /* 0x002fe40000000088 */
[----:B------:R-:W-:-:S04]  /*43d0*/  LOP3.LUT R252, R236, 0x5e, RZ, 0xfc, !PT ;  /* 0x0000005eecfc7812 */ /* 0x000fc800078efcff */
[----:B------:R-:W4:Y:S01]  /*43e0*/  @P0 LDG.E.U8 R136, desc[UR20][R152.64] ;  /* 0x0000001498880981 */ /* 0x000f22000c1e1100 */
[----:B------:R-:W-:-:S03]  /*43f0*/  PLOP3.LUT P0, PT, PT, PT, UP1, 0x80, 0x8 ;  /* 0x000000000008781c */ /* 0x000fc60003f0f018 */
[----:B------:R-:W-:Y:S01]  /*4400*/  STS.U8 [R148+UR9+0xa00], R134 ;  /* 0x000a008694007988 */ /* 0x000fe20008000009 */
[----:B------:R-:W-:-:S03]  /*4410*/  ISETP.LT.AND P0, PT, R252, UR16, P0 ;  /* 0x00000010fc007c0c */ /* 0x000fc60008701270 */
[----:B------:R-:W-:Y:S04]  /*4420*/  STS.U8 [R148+UR9+0xe00], R135 ;  /* 0x000e008794007988 */ /* 0x000fe80008000009 */
[----:B------:R0:W-:Y:S01]  /*4430*/  STS.U8 [R148+UR9+0x1200], R117 ;  /* 0x0012007594007988 */ /* 0x0001e20008000009 */
[----:B------:R-:W-:Y:S02]  /*4440*/  PRMT R139, RZ, 0x7610, R139 ;  /* 0x00007610ff8b7816 */ /* 0x000fe4000000008b */
[----:B0-----:R-:W-:-:S04]  /*4450*/  IADD3 R117, P1, PT, R118, R149, RZ ;  /* 0x0000009576757210 */ /* 0x001fc80007f3e0ff */
[----:B------:R-:W-:Y:S01]  /*4460*/  LEA.HI.X.SX32 R118, R118, R147, 0x1, P1 ;  /* 0x0000009376767211 */ /* 0x000fe200008f0eff */
[----:B------:R-:W-:-:S04]  /*4470*/  @P0 IMAD.MOV.U32 R134, RZ, RZ, R117 ;  /* 0x000000ffff860224 */ /* 0x000fc800078e0075 */
[----:B------:R-:W-:Y:S01]  /*4480*/  @P0 IMAD.MOV.U32 R135, RZ, RZ, R118 ;  /* 0x000000ffff870224 */ /* 0x000fe200078e0076 */
[----:B------:R-:W-:-:S04]  /*4490*/  LOP3.LUT R248, R236, 0x66, RZ, 0xfc, !PT ;  /* 0x00000066ecf87812 */ /* 0x000fc800078efcff */
[----:B------:R0:W4:Y:S01]  /*44a0*/  @P0 LDG.E.U8 R139, desc[UR20][R134.64] ;  /* 0x00000014868b0981 */ /* 0x000122000c1e1100 */
[----:B------:R-:W-:-:S04]  /*44b0*/  PLOP3.LUT P0, PT, PT, PT, UP1, 0x80, 0x8 ;  /* 0x000000000008781c */ /* 0x000fc80003f0f018 */
[----:B------:R-:W-:Y:S01]  /*44c0*/  ISETP.LT.AND P0, PT, R248, UR16, P0 ;  /* 0x00000010f8007c0c */ /* 0x000fe20008701270 */
[----:B------:R1:W-:Y:S04]  /*44d0*/  STS.U8 [R148+UR9+0x1600], R119 ;  /* 0x0016007794007988 */ /* 0x0003e80008000009 */
[----:B------:R-:W-:Y:S01]  /*44e0*/  STS.U8 [R148+UR9+0x1a00], R138 ;  /* 0x001a008a94007988 */ /* 0x000fe20008000009 */
[----:B-1----:R-:W-:-:S03]  /*44f0*/  IADD3 R119, P1, PT, R120, R149, RZ ;  /* 0x0000009578777210 */ /* 0x002fc60007f3e0ff */
[----:B------:R1:W-:Y:S01]  /*4500*/  STS.U8 [R148+UR9+0x1e00], R137 ;  /* 0x001e008994007988 */ /* 0x0003e20008000009 */
[----:B------:R-:W-:-:S03]  /*4510*/  LEA.HI.X.SX32 R120, R120, R147, 0x1, P1 ;  /* 0x0000009378787211 */ /* 0x000fc600008f0eff */
[----:B0-----:R-:W-:Y:S02]  /*4520*/  @P0 IMAD.MOV.U32 R134, RZ, RZ, R119 ;  /* 0x000000ffff860224 */ /* 0x001fe400078e0077 */
[----:B------:R-:W-:Y:S01]  /*4530*/  @P0 IMAD.MOV.U32 R135, RZ, RZ, R120 ;  /* 0x000000ffff870224 */ /* 0x000fe200078e0078 */
[----:B-1----:R-:W-:Y:S02]  /*4540*/  PRMT R137, RZ, 0x7610, R137 ;  /* 0x00007610ff897816 */ /* 0x002fe40000000089 */
[----:B------:R-:W-:-:S04]  /*4550*/  LOP3.LUT R244, R236, 0x6e, RZ, 0xfc, !PT ;  /* 0x0000006eecf47812 */ /* 0x000fc800078efcff */
[----:B------:R0:W4:Y:S01]  /*4560*/  @P0 LDG.E.U8 R137, desc[UR20][R134.64] ;  /* 0x0000001486890981 */ /* 0x000122000c1e1100 */
[----:B------:R-:W-:Y:S01]  /*4570*/  PLOP3.LUT P0, PT, PT, PT, UP1, 0x80, 0x8 ;  /* 0x000000000008781c */ /* 0x000fe20003f0f018 */
[----:B------:R-:W-:-:S03]  /*4580*/  IMAD.U32 R138, RZ, RZ, UR12 ;  /* 0x0000000cff8a7e24 */ /* 0x000fc6000f8e00ff */
[----:B------:R-:W-:Y:S01]  /*4590*/  ISETP.LT.AND P0, PT, R244, UR16, P0 ;  /* 0x00000010f4007c0c */ /* 0x000fe20008701270 */
[----:B0-----:R-:W-:Y:S01]  /*45a0*/  IMAD R135, R138, 0x2, R121 ;  /* 0x000000028a877824 */ /* 0x001fe200078e0279 */
[C---:B------:R-:W-:Y:S01]  /*45b0*/  IADD3 R121, P1, PT, R122.reuse, R149, RZ ;  /* 0x000000957a797210 */ /* 0x040fe20007f3e0ff */
[----:B------:R-:W-:Y:S03]  /*45c0*/  STS.U8 [R148+UR9+0x2200], R123 ;  /* 0x0022007b94007988 */ /* 0x000fe60008000009 */
[----:B------:R-:W-:Y:S01]  /*45d0*/  LEA.HI.X.SX32 R122, R122, R147, 0x1, P1 ;  /* 0x000000937a7a7211 */ /* 0x000fe200008f0eff */
[----:B------:R0:W-:Y:S01]  /*45e0*/  STS.U8 [R148+UR9+0x2600], R132 ;  /* 0x0026008494007988 */ /* 0x0001e20008000009 */
[----:B------:R-:W-:-:S03]  /*45f0*/  PRMT R134, RZ, 0x7610, R134 ;  /* 0x00007610ff867816 */ /* 0x000fc60000000086 */
[----:B------:R1:W-:Y:S02]  /*4600*/  STS.U8 [R148+UR9+0x2a00], R133 ;  /* 0x002a008594007988 */ /* 0x0003e40008000009 */
[----:B0-----:R-:W-:Y:S02]  /*4610*/  @P0 IMAD.MOV.U32 R132, RZ, RZ, R121 ;  /* 0x000000ffff840224 */ /* 0x001fe400078e0079 */
[----:B-1----:R-:W-:-:S05]  /*4620*/  @P0 IMAD.MOV.U32 R133, RZ, RZ, R122 ;  /* 0x000000ffff850224 */ /* 0x002fca00078e007a */
[----:B------:R0:W4:Y:S01]  /*4630*/  @P0 LDG.E.U8 R134, desc[UR20][R132.64] ;  /* 0x0000001484860981 */ /* 0x000122000c1e1100 */
[----:B------:R-:W-:Y:S02]  /*4640*/  IADD3 R123, P0, PT, R124, R149, RZ ;  /* 0x000000957c7b7210 */ /* 0x000fe40007f1e0ff */
[----:B------:R-:W-:Y:S02]  /*4650*/  LOP3.LUT R240, R236, 0x76, RZ, 0xfc, !PT ;  /* 0x00000076ecf07812 */ /* 0x000fe400078efcff */
[----:B------:R-:W-:Y:S02]  /*4660*/  LEA.HI.X.SX32 R124, R124, R147, 0x1, P0 ;  /* 0x000000937c7c7211 */ /* 0x000fe400000f0eff */
[----:B------:R-:W-:Y:S02]  /*4670*/  PLOP3.LUT P0, PT, PT, PT, UP1, 0x80, 0x8 ;  /* 0x000000000008781c */ /* 0x000fe40003f0f018 */
[----:B------:R-:W-:Y:S02]  /*4680*/  IADD3 R149, P1, PT, R135, R149, RZ ;  /* 0x0000009587957210 */ /* 0x000fe40007f3e0ff */
[----:B------:R-:W-:-:S02]  /*4690*/  ISETP.LT.AND P0, PT, R240, UR16, P0 ;  /* 0x00000010f0007c0c */ /* 0x000fc40008701270 */
[----:B------:R-:W-:Y:S02]  /*46a0*/  LEA.HI.X.SX32 R147, R135, R147, 0x1, P1 ;  /* 0x0000009387937211 */ /* 0x000fe400008f0eff */
[----:B------:R-:W-:Y:S02]  /*46b0*/  LOP3.LUT R236, R236, 0x7e, RZ, 0xfc, !PT ;  /* 0x0000007eecec7812 */ /* 0x000fe400078efcff */
[----:B------:R-:W-:-:S04]  /*46c0*/  PLOP3.LUT P1, PT, PT, PT, UP1, 0x80, 0x8 ;  /* 0x000000000008781c */ /* 0x000fc80003f2f018 */
[----:B------:R-:W-:Y:S01]  /*46d0*/  ISETP.LT.AND P1, PT, R236, UR16, P1 ;  /* 0x00000010ec007c0c */ /* 0x000fe20008f21270 */
[----:B------:R-:W-:Y:S02]  /*46e0*/  STS.U8 [R148+UR9+0x2e00], R131 ;  /* 0x002e008394007988 */ /* 0x000fe40008000009 */
[----:B0-----:R-:W-:Y:S02]  /*46f0*/  @P0 IMAD.MOV.U32 R132, RZ, RZ, R123 ;  /* 0x000000ffff840224 */ /* 0x001fe400078e007b */
[----:B------:R0:W-:Y:S01]  /*4700*/  STS.U8 [R148+UR9+0x3200], R125 ;  /* 0x0032007d94007988 */ /* 0x0001e20008000009 */
[----:B------:R-:W-:-:S03]  /*4710*/  @P0 IMAD.MOV.U32 R133, RZ, RZ, R124 ;  /* 0x000000ffff850224 */ /* 0x000fc600078e007c */
[----:B------:R1:W-:Y:S01]  /*4720*/  STS.U8 [R148+UR9+0x3600], R126 ;  /* 0x0036007e94007988 */ /* 0x0003e20008000009 */
[----:B0-----:R-:W-:Y:S02]  /*4730*/  PRMT R125, RZ, 0x7610, R125 ;  /* 0x00007610ff7d7816 */ /* 0x001fe4000000007d */
[----:B-1----:R-:W-:-:S04]  /*4740*/  PRMT R126, RZ, 0x7610, R126 ;  /* 0x00007610ff7e7816 */ /* 0x002fc8000000007e */
[----:B------:R0:W4:Y:S02]  /*4750*/  @P0 LDG.E.U8 R125, desc[UR20][R132.64] ;  /* 0x00000014847d0981 */ /* 0x000124000c1e1100 */
[----:B0-----:R-:W-:Y:S02]  /*4760*/  @P1 IMAD.MOV.U32 R132, RZ, RZ, R149 ;  /* 0x000000ffff841224 */ /* 0x001fe400078e0095 */
[----:B------:R-:W-:-:S05]  /*4770*/  @P1 IMAD.MOV.U32 R133, RZ, RZ, R147 ;  /* 0x000000ffff851224 */ /* 0x000fca00078e0093 */
[----:B------:R-:W4:Y:S01]  /*4780*/  @P1 LDG.E.U8 R126, desc[UR20][R132.64] ;  /* 0x00000014847e1981 */ /* 0x000f22000c1e1100 */
[----:B------:R-:W-:Y:S01]  /*4790*/  LOP3.LUT R144, R94, 0x60, RZ, 0x3c, !PT ;  /* 0x000000605e907812 */ /* 0x000fe200078e3cff */
[----:B------:R-:W-:Y:S01]  /*47a0*/  IMAD R209, R189, UR13, RZ ;  /* 0x0000000dbdd17c24 */ /* 0x000fe2000f8e02ff */
[----:B------:R-:W-:Y:S01]  /*47b0*/  PLOP3.LUT P0, PT, PT, PT, UP1, 0x80, 0x8 ;  /* 0x000000000008781c */ /* 0x000fe20003f0f018 */
[----:B------:R-:W-:Y:S01]  /*47c0*/  STS.U8 [R148+UR9+0x3a00], R127 ;  /* 0x003a007f94007988 */ /* 0x000fe20008000009 */
[----:B------:R-:W-:-:S03]  /*47d0*/  IMAD R188, R188, UR4, RZ ;  /* 0x00000004bcbc7c24 */ /* 0x000fc6000f8e02ff */
[----:B------:R-:W-:Y:S01]  /*47e0*/  STS.U8 [R148+UR9+0x3e00], R128 ;  /* 0x003e008094007988 */ /* 0x000fe20008000009 */
[----:B------:R-:W-:-:S03]  /*47f0*/  IADD3 R211, P1, PT, R209, UR26, RZ ;  /* 0x0000001ad1d37c10 */ /* 0x000fc6000ff3e0ff */
[----:B------:R-:W-:Y:S01]  /*4800*/  STS.U8 [R144+UR9+0x300], R129 ;  /* 0x0003008190007988 */ /* 0x000fe20008000009 */
[----:B------:R-:W-:-:S03]  /*4810*/  ISETP.LT.AND P0, PT, R189, UR16, P0 ;  /* 0x00000010bd007c0c */ /* 0x000fc60008701270 */
[----:B---3--:R-:W-:Y:S04]  /*4820*/  STS.U8 [R144+UR9+0x700], R130 ;  /* 0x0007008290007988 */ /* 0x008fe80008000009 */
[----:B-----5:R-:W-:Y:S01]  /*4830*/  STS.U8 [R144+UR9+0xb00], R158 ;  /* 0x000b009e90007988 */ /* 0x020fe20008000009 */
[----:B------:R-:W-:-:S03]  /*4840*/  LEA.HI.X.SX32 R209, R209, UR27, 0x1, P1 ;  /* 0x0000001bd1d17c11 */ /* 0x000fc600088f0eff */
[----:B------:R-:W-:Y:S01]  /*4850*/  STS.U8 [R144+UR9+0xf00], R156 ;  /* 0x000f009c90007988 */ /* 0x000fe20008000009 */
[----:B------:R-:W-:-:S03]  /*4860*/  IADD3 R153, P1, PT, R188, R211, RZ ;  /* 0x000000d3bc997210 */ /* 0x000fc60007f3e0ff */
[----:B--2---:R-:W-:Y:S04]  /*4870*/  STS.U8 [R144+UR9+0x1300], R154 ;  /* 0x0013009a90007988 */ /* 0x004fe80008000009 */
[----:B------:R0:W-:Y:S04]  /*4880*/  STS.U8 [R144+UR9+0x1700], R151 ;  /* 0x0017009790007988 */ /* 0x0001e80008000009 */
[----:B----4-:R-:W-:Y:S04]  /*4890*/  STS.U8 [R144+UR9+0x1b00], R150 ;  /* 0x001b009690007988 */ /* 0x010fe80008000009 */
[----:B------:R-:W-:Y:S01]  /*48a0*/  STS.U8 [R144+UR9+0x1f00], R155 ;  /* 0x001f009b90007988 */ /* 0x000fe20008000009 */
[----:B0-----:R-:W-:-:S02]  /*48b0*/  LEA.HI.X.SX32 R151, R188, R209, 0x1, P1 ;  /* 0x000000d1bc977211 */ /* 0x001fc400008f0eff */
[----:B------:R-:W-:-:S03]  /*48c0*/  PRMT R129, RZ, 0x7610, R129 ;  /* 0x00007610ff817816 */ /* 0x000fc60000000081 */
[----:B------:R-:W-:Y:S01]  /*48d0*/  @P0 IMAD.MOV.U32 R127, RZ, RZ, R151 ;  /* 0x000000ffff7f0224 */ /* 0x000fe200078e0097 */
[----:B------:R-:W-:Y:S04]  /*48e0*/  STS.U8 [R144+UR9+0x2300], R146 ;  /* 0x0023009290007988 */ /* 0x000fe80008000009 */
[----:B------:R-:W-:Y:S04]  /*48f0*/  STS.U8 [R144+UR9+0x2700], R142 ;  /* 0x0027008e90007988 */ /* 0x000fe80008000009 */
[----:B------:R-:W-:Y:S04]  /*4900*/  STS.U8 [R144+UR9+0x2b00], R136 ;  /* 0x002b008890007988 */ /* 0x000fe80008000009 */
[----:B------:R-:W-:Y:S04]  /*4910*/  STS.U8 [R144+UR9+0x2f00], R139 ;  /* 0x002f008b90007988 */ /* 0x000fe80008000009 */
[----:B------:R-:W-:Y:S04]  /*4920*/  STS.U8 [R144+UR9+0x3300], R137 ;  /* 0x0033008990007988 */ /* 0x000fe80008000009 */
[----:B------:R-:W-:Y:S04]  /*4930*/  STS.U8 [R144+UR9+0x3700], R134 ;  /* 0x0037008690007988 */ /* 0x000fe80008000009 */
[----:B------:R-:W-:Y:S04]  /*4940*/  STS.U8 [R144+UR9+0x3b00], R125 ;  /* 0x003b007d90007988 */ /* 0x000fe80008000009 */
[----:B------:R0:W-:Y:S02]  /*4950*/  STS.U8 [R144+UR9+0x3f00], R126 ;  /* 0x003f007e90007988 */ /* 0x0001e40008000009 */
[----:B0-----:R-:W-:-:S05]  /*4960*/  @P0 IMAD.MOV.U32 R126, RZ, RZ, R153 ;  /* 0x000000ffff7e0224 */ /* 0x001fca00078e0099 */
[----:B------:R0:W2:Y:S01]  /*4970*/  @P0 LDG.E.U8 R129, desc[UR20][R126.64] ;  /* 0x000000147e810981 */ /* 0x0000a2000c1e1100 */
[----:B------:R-:W-:Y:S02]  /*4980*/  IMAD R140, R187, UR4, RZ ;  /* 0x00000004bb8c7c24 */ /* 0x000fe4000f8e02ff */
[----:B------:R-:W-:Y:S02]  /*4990*/  IMAD R136, R186, UR4, RZ ;  /* 0x00000004ba887c24 */ /* 0x000fe4000f8e02ff */
[----:B------:R-:W-:Y:S01]  /*49a0*/  IMAD R138, R185, UR4, RZ ;  /* 0x00000004b98a7c24 */ /* 0x000fe2000f8e02ff */
[-C--:B------:R-:W-:Y:S01]  /*49b0*/  IADD3 R157, P3, PT, R140, R211.reuse, RZ ;  /* 0x000000d38c9d7210 */ /* 0x080fe20007f7e0ff */
[----:B------:R-:W-:Y:S01]  /*49c0*/  IMAD R184, R184, UR4, RZ ;  /* 0x00000004b8b87c24 */ /* 0x000fe2000f8e02ff */
[----:B------:R-:W-:Y:S01]  /*49d0*/  IADD3 R161, P1, PT, R136, R211, RZ ;  /* 0x000000d388a17210 */ /* 0x000fe20007f3e0ff */
[----:B------:R-:W-:Y:S01]  /*49e0*/  IMAD R128, R183, UR4, RZ ;  /* 0x00000004b7807c24 */ /* 0x000fe2000f8e02ff */
[----:B------:R-:W-:Y:S01]  /*49f0*/  LEA.HI.X.SX32 R155, R140, R209, 0x1, P3 ;  /* 0x000000d18c9b7211 */ /* 0x000fe200018f0eff */
[----:B------:R-:W-:Y:S01]  /*4a00*/  IMAD R201, R165, UR4, RZ ;  /* 0x00000004a5c97c24 */ /* 0x000fe2000f8e02ff */
[----:B------:R-:W-:Y:S01]  /*4a10*/  IADD3 R165, P3, PT, R138, R211, RZ ;  /* 0x000000d38aa57210 */ /* 0x000fe20007f7e0ff */
[----:B------:R-:W-:Y:S01]  /*4a20*/  IMAD R130, R177, UR4, RZ ;  /* 0x00000004b1827c24 */ /* 0x000fe2000f8e02ff */
[----:B------:R-:W-:Y:S01]  /*4a30*/  LEA.HI.X.SX32 R159, R136, R209, 0x1, P1 ;  /* 0x000000d1889f7211 */ /* 0x000fe200008f0eff */
[----:B------:R-:W-:Y:S01]  /*4a40*/  IMAD R186, R169, UR4, RZ ;  /* 0x00000004a9ba7c24 */ /* 0x000fe2000f8e02ff */
[----:B------:R-:W-:Y:S01]  /*4a50*/  IADD3 R169, P4, PT, R184, R211, RZ ;  /* 0x000000d3b8a97210 */ /* 0x000fe20007f9e0ff */
[----:B------:R-:W-:Y:S01]  /*4a60*/  IMAD R170, R170, UR4, RZ ;  /* 0x00000004aaaa7c24 */ /* 0x000fe2000f8e02ff */
[----:B------:R-:W-:-:S02]  /*4a70*/  LEA.HI.X.SX32 R163, R138, R209, 0x1, P3 ;  /* 0x000000d18aa37211 */ /* 0x000fc400018f0eff */
[-C--:B------:R-:W-:Y:S01]  /*4a80*/  IADD3 R173, P1, PT, R128, R211.reuse, RZ ;  /* 0x000000d380ad7210 */ /* 0x080fe20007f3e0ff */
[----:B------:R-:W-:Y:S01]  /*4a90*/  IMAD R195, R167, UR4, RZ ;  /* 0x00000004a7c37c24 */ /* 0x000fe2000f8e02ff */
[----:B------:R-:W-:Y:S01]  /*4aa0*/  IADD3 R177, P3, PT, R130, R211, RZ ;  /* 0x000000d382b17210 */ /* 0x000fe20007f7e0ff */
[----:B------:R-:W-:Y:S01]  /*4ab0*/  IMAD R132, R171, UR4, RZ ;  /* 0x00000004ab847c24 */ /* 0x000fe2000f8e02ff */
[-C--:B------:R-:W-:Y:S02]  /*4ac0*/  LEA.HI.X.SX32 R167, R184, R209.reuse, 0x1, P4 ;  /* 0x000000d1b8a77211 */ /* 0x080fe400020f0eff */
[-C--:B------:R-:W-:Y:S01]  /*4ad0*/  LEA.HI.X.SX32 R171, R128, R209.reuse, 0x1, P1 ;  /* 0x000000d180ab7211 */ /* 0x080fe200008f0eff */
[----:B------:R-:W-:Y:S01]  /*4ae0*/  IMAD R166, R166, UR4, RZ ;  /* 0x00000004a6a67c24 */ /* 0x000fe2000f8e02ff */
[----:B------:R-:W-:Y:S02]  /*4af0*/  LEA.HI.X.SX32 R175, R130, R209, 0x1, P3 ;  /* 0x000000d182af7211 */ /* 0x000fe400018f0eff */
[----:B------:R-:W-:-:S02]  /*4b00*/  IADD3 R185, P1, PT, R170, R211, RZ ;  /* 0x000000d3aab97210 */ /* 0x000fc40007f3e0ff */
[----:B------:R-:W-:Y:S01]  /*4b10*/  IADD3 R189, P3, PT, R186, R211, RZ ;  /* 0x000000d3babd7210 */ /* 0x000fe20007f7e0ff */
[----:B0-----:R-:W-:Y:S01]  /*4b20*/  @P0 IMAD.MOV.U32 R126, RZ, RZ, R169 ;  /* 0x000000ffff7e0224 */ /* 0x001fe200078e00a9 */
[----:B------:R-:W-:Y:S01]  /*4b30*/  PRMT R131, RZ, 0x7610, R131 ;  /* 0x00007610ff837816 */ /* 0x000fe20000000083 */
[----:B------:R-:W-:Y:S01]  /*4b40*/  @P0 IMAD.MOV.U32 R127, RZ, RZ, R167 ;  /* 0x000000ffff7f0224 */ /* 0x000fe200078e00a7 */
[-C--:B------:R-:W-:Y:S02]  /*4b50*/  LEA.HI.X.SX32 R183, R170, R209.reuse, 0x1, P1 ;  /* 0x000000d1aab77211 */ /* 0x080fe400008f0eff */
[----:B------:R-:W-:Y:S02]  /*4b60*/  LEA.HI.X.SX32 R186, R186, R209, 0x1, P3 ;  /* 0x000000d1baba7211 */ /* 0x000fe400018f0eff */
[----:B------:R-:W-:Y:S01]  /*4b70*/  IADD3 R199, P3, PT, R166, R211, RZ ;  /* 0x000000d3a6c77210 */ /* 0x000fe20007f7e0ff */
[----:B------:R0:W3:Y:S01]  /*4b80*/  @P0 LDG.E.U8 R131, desc[UR20][R126.64] ;  /* 0x000000147e830981 */ /* 0x0000e2000c1e1100 */
[----:B------:R-:W-:-:S02]  /*4b90*/  PRMT R133, RZ, 0x7610, R133 ;  /* 0x00007610ff857816 */ /* 0x000fc40000000085 */
[----:B------:R-:W-:Y:S02]  /*4ba0*/  LEA.HI.X.SX32 R197, R166, R209, 0x1, P3 ;  /* 0x000000d1a6c57211 */ /* 0x000fe400018f0eff */
[----:B------:R-:W-:Y:S01]  /*4bb0*/  PRMT R135, RZ, 0x7610, R135 ;  /* 0x00007610ff877816 */ /* 0x000fe20000000087 */
[----:B0-----:R-:W-:Y:S02]  /*4bc0*/  @P0 IMAD.MOV.U32 R126, RZ, RZ, R185 ;  /* 0x000000ffff7e0224 */ /* 0x001fe400078e00b9 */
[----:B------:R-:W-:-:S05]  /*4bd0*/  @P0 IMAD.MOV.U32 R127, RZ, RZ, R183 ;  /* 0x000000ffff7f0224 */ /* 0x000fca00078e00b7 */
[----:B------:R0:W4:Y:S01]  /*4be0*/  @P0 LDG.E.U8 R133, desc[UR20][R126.64] ;  /* 0x000000147e850981 */ /* 0x000122000c1e1100 */
[----:B------:R-:W-:Y:S01]  /*4bf0*/  IMAD R168, R168, UR4, RZ ;  /* 0x00000004a8a87c24 */ /* 0x000fe2000f8e02ff */
[C---:B------:R-:W-:Y:S02]  /*4c00*/  IADD3 R181, P4, PT, R132.reuse, R211, RZ ;  /* 0x000000d384b57210 */ /* 0x040fe40007f9e0ff */
[----:B------:R-:W-:Y:S01]  /*4c10*/  PRMT R125, RZ, 0x7610, R125 ;  /* 0x00007610ff7d7816 */ /* 0x000fe2000000007d */
[----:B0-----:R-:W-:Y:S02]  /*4c20*/  @P0 IMAD.MOV.U32 R126, RZ, RZ, R199 ;  /* 0x000000ffff7e0224 */ /* 0x001fe400078e00c7 */
[----:B------:R-:W-:Y:S01]  /*4c30*/  @P0 IMAD.MOV.U32 R127, RZ, RZ, R197 ;  /* 0x000000ffff7f0224 */ /* 0x000fe200078e00c5 */
[----:B------:R-:W-:-:S04]  /*4c40*/  LEA.HI.X.SX32 R179, R132, R209, 0x1, P4 ;  /* 0x000000d184b37211 */ /* 0x000fc800020f0eff */
[----:B------:R0:W5:Y:S01]  /*4c50*/  @P0 LDG.E.U8 R135, desc[UR20][R126.64] ;  /* 0x000000147e870981 */ /* 0x000162000c1e1100 */
[C---:B------:R-:W-:Y:S02]  /*4c60*/  IADD3 R193, P4, PT, R168.reuse, R211, RZ ;  /* 0x000000d3a8c17210 */ /* 0x040fe40007f9e0ff */
[----:B------:R-:W-:Y:S01]  /*4c70*/  PRMT R128, RZ, 0x7610, R128 ;  /* 0x00007610ff807816 */ /* 0x000fe20000000080 */
[----:B0-----:R-:W-:Y:S02]  /*4c80*/  @P0 IMAD.MOV.U32 R126, RZ, RZ, R157 ;  /* 0x000000ffff7e0224 */ /* 0x001fe400078e009d */
[----:B------:R-:W-:Y:S01]  /*4c90*/  @P0 IMAD.MOV.U32 R127, RZ, RZ, R155 ;  /* 0x000000ffff7f0224 */ /* 0x000fe200078e009b */
[----:B------:R-:W-:-:S04]  /*4ca0*/  LEA.HI.X.SX32 R191, R168, R209, 0x1, P4 ;  /* 0x000000d1a8bf7211 */ /* 0x000fc800020f0eff */
[----:B------:R0:W5:Y:S01]  /*4cb0*/  @P0 LDG.E.U8 R125, desc[UR20][R126.64] ;  /* 0x000000147e7d0981 */ /* 0x000162000c1e1100 */
[C---:B------:R-:W-:Y:S01]  /*4cc0*/  IADD3 R203, P4, PT, R201.reuse, R211, RZ ;  /* 0x000000d3c9cb7210 */ /* 0x040fe20007f9e0ff */
[----:B0-----:R-:W-:Y:S02]  /*4cd0*/  @P0 IMAD.MOV.U32 R126, RZ, RZ, R173 ;  /* 0x000000ffff7e0224 */ /* 0x001fe400078e00ad */
[----:B------:R-:W-:Y:S01]  /*4ce0*/  @P0 IMAD.MOV.U32 R127, RZ, RZ, R171 ;  /* 0x000000ffff7f0224 */ /* 0x000fe200078e00ab */
[----:B------:R-:W-:-:S04]  /*4cf0*/  LEA.HI.X.SX32 R201, R201, R209, 0x1, P4 ;  /* 0x000000d1c9c97211 */ /* 0x000fc800020f0eff */
[----:B------:R0:W5:Y:S01]  /*4d00*/  @P0 LDG.E.U8 R128, desc[UR20][R126.64] ;  /* 0x000000147e800981 */ /* 0x000162000c1e1100 */
[----:B------:R-:W-:Y:S01]  /*4d10*/  PRMT R130, RZ, 0x7610, R130 ;  /* 0x00007610ff827816 */ /* 0x000fe20000000082 */
[----:B0-----:R-:W-:Y:S02]  /*4d20*/  @P0 IMAD.MOV.U32 R126, RZ, RZ, R189 ;  /* 0x000000ffff7e0224 */ /* 0x001fe400078e00bd */
[----:B------:R-:W-:Y:S01]  /*4d30*/  @P0 IMAD.MOV.U32 R127, RZ, RZ, R186 ;  /* 0x000000ffff7f0224 */ /* 0x000fe200078e00ba */
[----:B--2---:R0:W-:Y:S02]  /*4d40*/  STS.U8 [R94+UR9+0x8000], R129 ;  /* 0x008000815e007988 */ /* 0x0041e40008000009 */
[----:B0-----:R-:W-:-:S06]  /*4d50*/  PRMT R129, RZ, 0x7610, R129 ;  /* 0x00007610ff817816 */ /* 0x001fcc0000000081 */
[----:B------:R0:W2:Y:S02]  /*4d60*/  @P0 LDG.E.U8 R129, desc[UR20][R126.64] ;  /* 0x000000147e810981 */ /* 0x0000a4000c1e1100 */
[----:B0-----:R-:W-:Y:S02]  /*4d70*/  @P0 IMAD.MOV.U32 R126, RZ, RZ, R203 ;  /* 0x000000ffff7e0224 */ /* 0x001fe400078e00cb */
[----:B------:R-:W-:-:S05]  /*4d80*/  @P0 IMAD.MOV.U32 R127, RZ, RZ, R201 ;  /* 0x000000ffff7f0224 */ /* 0x000fca00078e00c9 */
[----:B------:R0:W2:Y:S01]  /*4d90*/  @P0 LDG.E.U8 R130, desc[UR20][R126.64] ;  /* 0x000000147e820981 */ /* 0x0000a2000c1e1100 */
[----:B------:R-:W-:-:S03]  /*4da0*/  IMAD R164, R164, UR4, RZ ;  /* 0x00000004a4a47c24 */ /* 0x000fc6000f8e02ff */
[----:B---3--:R-:W-:Y:S01]  /*4db0*/  STS.U8 [R94+UR9+0x8400], R131 ;  /* 0x008400835e007988 */ /* 0x008fe20008000009 */
[----:B0-----:R-:W-:Y:S02]  /*4dc0*/  @P0 IMAD.MOV.U32 R126, RZ, RZ, R161 ;  /* 0x000000ffff7e0224 */ /* 0x001fe400078e00a1 */
[----:B------:R-:W-:Y:S01]  /*4dd0*/  @P0 IMAD.MOV.U32 R127, RZ, RZ, R159 ;  /* 0x000000ffff7f0224 */ /* 0x000fe200078e009f */
[C---:B------:R-:W-:Y:S01]  /*4de0*/  IADD3 R207, P5, PT, R164.reuse, R211, RZ ;  /* 0x000000d3a4cf7210 */ /* 0x040fe20007fbe0ff */
[----:B----4-:R-:W-:Y:S03]  /*4df0*/  STS.U8 [R94+UR9+0x8800], R133 ;  /* 0x008800855e007988 */ /* 0x010fe60008000009 */
[----:B------:R-:W-:Y:S01]  /*4e00*/  LEA.HI.X.SX32 R205, R164, R209, 0x1, P5 ;  /* 0x000000d1a4cd7211 */ /* 0x000fe200028f0eff */
[----:B-----5:R-:W-:Y:S04]  /*4e10*/  STS.U8 [R94+UR9+0x8c00], R135 ;  /* 0x008c00875e007988 */ /* 0x020fe80008000009 */
[----:B------:R0:W-:Y:S02]  /*4e20*/  STS.U8 [R162+UR9+0x8100], R125 ;  /* 0x0081007da2007988 */ /* 0x0001e40008000009 */
[----:B0-----:R-:W-:-:S06]  /*4e30*/  PRMT R125, RZ, 0x7610, R125 ;  /* 0x00007610ff7d7816 */ /* 0x001fcc000000007d */
[----:B------:R0:W3:Y:S04]  /*4e40*/  @P0 LDG.E.U8 R125, desc[UR20][R126.64] ;  /* 0x000000147e7d0981 */ /* 0x0000e8000c1e1100 */
[----:B------:R1:W-:Y:S01]  /*4e50*/  STS.U8 [R162+UR9+0x8500], R128 ;  /* 0x00850080a2007988 */ /* 0x0003e20008000009 */
[----:B0-----:R-:W-:Y:S02]  /*4e60*/  @P0 IMAD.MOV.U32 R126, RZ, RZ, R177 ;  /* 0x000000ffff7e0224 */ /* 0x001fe400078e00b1 */
[----:B------:R-:W-:Y:S01]  /*4e70*/  @P0 IMAD.MOV.U32 R127, RZ, RZ, R175 ;  /* 0x000000ffff7f0224 */ /* 0x000fe200078e00af */
[----:B-1----:R-:W-:-:S06]  /*4e80*/  PRMT R128, RZ, 0x7610, R128 ;  /* 0x00007610ff807816 */ /* 0x002fcc0000000080 */
[----:B------:R0:W4:Y:S02]  /*4e90*/  @P0 LDG.E.U8 R128, desc[UR20][R126.64] ;  /* 0x000000147e800981 */ /* 0x000124000c1e1100 */
[----:B0-----:R-:W-:Y:S02]  /*4ea0*/  @P0 IMAD.MOV.U32 R126, RZ, RZ, R193 ;  /* 0x000000ffff7e0224 */ /* 0x001fe400078e00c1 */
[----:B------:R-:W-:Y:S01]  /*4eb0*/  @P0 IMAD.MOV.U32 R127, RZ, RZ, R191 ;  /* 0x000000ffff7f0224 */ /* 0x000fe200078e00bf */
[----:B--2---:R0:W-:Y:S02]  /*4ec0*/  STS.U8 [R162+UR9+0x8900], R129 ;  /* 0x00890081a2007988 */ /* 0x0041e40008000009 */
[----:B0-----:R-:W-:-:S06]  /*4ed0*/  PRMT R129, RZ, 0x7610, R129 ;  /* 0x00007610ff817816 */ /* 0x001fcc0000000081 */
[----:B------:R0:W2:Y:S04]  /*4ee0*/  @P0 LDG.E.U8 R129, desc[UR20][R126.64] ;  /* 0x000000147e810981 */ /* 0x0000a8000c1e1100 */
[----:B------:R1:W-:Y:S01]  /*4ef0*/  STS.U8 [R162+UR9+0x8d00], R130 ;  /* 0x008d0082a2007988 */ /* 0x0003e20008000009 */
[----:B0-----:R-:W-:Y:S02]  /*4f00*/  @P0 IMAD.MOV.U32 R126, RZ, RZ, R207 ;  /* 0x000000ffff7e0224 */ /* 0x001fe400078e00cf */
[----:B------:R-:W-:Y:S01]  /*4f10*/  @P0 IMAD.MOV.U32 R127, RZ, RZ, R205 ;  /* 0x000000ffff7f0224 */ /* 0x000fe200078e00cd */
[----:B-1----:R-:W-:-:S06]  /*4f20*/  PRMT R130, RZ, 0x7610, R130 ;  /* 0x00007610ff827816 */ /* 0x002fcc0000000082 */
[----:B------:R0:W5:Y:S01]  /*4f30*/  @P0 LDG.E.U8 R130, desc[UR20][R126.64] ;  /* 0x000000147e820981 */ /* 0x000162000c1e1100 */
[C---:B------:R-:W-:Y:S01]  /*4f40*/  IADD3 R196, P1, PT, R195.reuse, R211, RZ ;  /* 0x000000d3c3c47210 */ /* 0x040fe20007f3e0ff */
[----:B------:R-:W-:Y:S02]  /*4f50*/  IMAD R176, R176, UR4, RZ ;  /* 0x00000004b0b07c24 */ /* 0x000fe4000f8e02ff */
[----:B0-----:R-:W-:Y:S02]  /*4f60*/  @P0 IMAD.MOV.U32 R126, RZ, RZ, R165 ;  /* 0x000000ffff7e0224 */ /* 0x001fe400078e00a5 */
[----:B------:R-:W-:Y:S01]  /*4f70*/  @P0 IMAD.MOV.U32 R127, RZ, RZ, R163 ;  /* 0x000000ffff7f0224 */ /* 0x000fe200078e00a3 */
[----:B------:R-:W-:Y:S02]  /*4f80*/  LEA.HI.X.SX32 R195, R195, R209, 0x1, P1 ;  /* 0x000000d1c3c37211 */ /* 0x000fe400008f0eff */
[----:B------:R-:W-:-:S04]  /*4f90*/  IADD3 R211, P6, PT, R176, R211, RZ ;  /* 0x000000d3b0d37210 */ /* 0x000fc80007fde0ff */
[----:B------:R-:W-:Y:S01]  /*4fa0*/  LEA.HI.X.SX32 R209, R176, R209, 0x1, P6 ;  /* 0x000000d1b0d17211 */ /* 0x000fe200030f0eff */
[----:B---3--:R0:W-:Y:S02]  /*4fb0*/  STS.U8 [R148+UR9+0x8200], R125 ;  /* 0x0082007d94007988 */ /* 0x0081e40008000009 */
[----:B0-----:R-:W-:-:S06]  /*4fc0*/  PRMT R125, RZ, 0x7610, R125 ;  /* 0x00007610ff7d7816 */ /* 0x001fcc000000007d */
[----:B------:R0:W3:Y:S04]  /*4fd0*/  @P0 LDG.E.U8 R125, desc[UR20][R126.64] ;  /* 0x000000147e7d0981 */ /* 0x0000e8000c1e1100 */
[----:B----4-:R1:W-:Y:S01]  /*4fe0*/  STS.U8 [R148+UR9+0x8600], R128 ;  /* 0x0086008094007988 */ /* 0x0103e20008000009 */
        /* <DEDUP_REMOVED lines=9> */
[----:B-----5:R1:W-:Y:S01]  /*5080*/  STS.U8 [R148+UR9+0x8e00], R130 ;  /* 0x008e008294007988 */ /* 0x0203e20008000009 */
[----:B0-----:R-:W-:Y:S02]  /*5090*/  @P0 IMAD.MOV.U32 R126, RZ, RZ, R211 ;  /* 0x000000ffff7e0224 */ /* 0x001fe400078e00d3 */
[----:B------:R-:W-:Y:S01]  /*50a0*/  @P0 IMAD.MOV.U32 R127, RZ, RZ, R209 ;  /* 0x000000ffff7f0224 */ /* 0x000fe200078e00d1 */
[----:B-1----:R-:W-:-:S06]  /*50b0*/  PRMT R130, RZ, 0x7610, R130 ;  /* 0x00007610ff827816 */ /* 0x002fcc0000000082 */
[----:B------:R-:W5:Y:S01]  /*50c0*/  @P0 LDG.E.U8 R130, desc[UR20][R126.64] ;  /* 0x000000147e820981 */ /* 0x000f62000c1e1100 */
[----:B------:R-:W-:-:S04]  /*50d0*/  UISETP.NE.U32.AND UP1, UPT, UR14, URZ, UPT ;  /* 0x000000ff0e00728c */ /* 0x000fc8000bf25070 */
[----:B------:R-:W-:Y:S01]  /*50e0*/  UISETP.LT.OR UP3, UPT, UR19, 0x80, UP1 ;  /* 0x000000801300788c */ /* 0x000fe20008f61670 */
[----:B---3--:R0:W-:Y:S04]  /*50f0*/  STS.U8 [R144+UR9+0x8300], R125 ;  /* 0x0083007d90007988 */ /* 0x0081e80008000009 */
[----:B----4-:R0:W-:Y:S01]  /*5100*/  STS.U8 [R144+UR9+0x8700], R128 ;  /* 0x0087008090007988 */ /* 0x0101e20008000009 */
[----:B------:R-:W-:-:S03]  /*5110*/  UISETP.GE.AND UP2, UPT, UR19, 0x100, UPT ;  /* 0x000001001300788c */ /* 0x000fc6000bf46270 */
[----:B--2---:R0:W-:Y:S04]  /*5120*/  STS.U8 [R144+UR9+0x8b00], R129 ;  /* 0x008b008190007988 */ /* 0x0041e80008000009 */
[----:B-----5:R0:W-:Y:S01]  /*5130*/  STS.U8 [R144+UR9+0x8f00], R130 ;  /* 0x008f008290007988 */ /* 0x0201e20008000009 */
[----:B------:R1:W-:Y:S06]  /*5140*/  MEMBAR.ALL.CTA ;  /* 0x0000000000007992 */ /* 0x0003ec0000008000 */
[----:B-1----:R-:W1:Y:S02]  /*5150*/  FENCE.VIEW.ASYNC.S ;  /* 0x00000000000073c6 */ /* 0x002e640000000000 */
[----:B-1----:R-:W-:Y:S06]  /*5160*/  BAR.SYNC.DEFER_BLOCKING 0x0 ;  /* 0x0000000000007b1d */ /* 0x002fec0000010000 */
[----:B------:R-:W-:Y:S05]  /*5170*/  BRA.U UP3, `(.L_x_6) ;  /* 0x0000000103847547 */ /* 0x000fea000b800000 */
[----:B------:R-:W-:Y:S02]  /*5180*/  UIADD3 UR4, UPT, UPT, UR9, 0x8000, URZ ;  /* 0x0000800009047890 */ /* 0x000fe4000fffe0ff */
[----:B------:R-:W-:Y:S02]  /*5190*/  USHF.R.U32.HI UR14, URZ, 0x4, UR9 ;  /* 0x00000004ff0e7899 */ /* 0x000fe40008011609 */
[----:B------:R-:W-:Y:S02]  /*51a0*/  USHF.R.U32.HI UR4, URZ, 0x4, UR4 ;  /* 0x00000004ff047899 */ /* 0x000fe40008011604 */
[----:B------:R-:W-:Y:S02]  /*51b0*/  USGXT.U32 UR14, UR14, 0xe ;  /* 0x0000000e0e0e789a */ /* 0x000fe40008000000 */
[----:B------:R-:W-:Y:S02]  /*51c0*/  USGXT.U32 UR16, UR4, 0xe ;  /* 0x0000000e0410789a */ /* 0x000fe40008000000 */
[----:B------:R-:W-:-:S02]  /*51d0*/  UIADD3 UR32, UP3, UPT, UR14, 0x100, URZ ;  /* 0x000001000e207890 */ /* 0x000fc4000ff7e0ff */
[----:B------:R-:W-:Y:S01]  /*51e0*/  UIADD3 UR30, UP4, UPT, UR16, 0x2, URZ ;  /* 0x00000002101e7890 */ /* 0x000fe2000ff9e0ff */
[----:B------:R-:W-:Y:S01]  /*51f0*/  UMOV UR4, URZ ;  /* 0x000000ff00047c82 */ /* 0x000fe20008000000 */
[----:B------:R-:W-:Y:S01]  /*5200*/  UMOV UR34, 0x0 ;  /* 0x0000000000227882 */ /* 0x000fe20000000000 */
[----:B------:R-:W-:Y:S02]  /*5210*/  UIADD3.X UR33, UPT, UPT, UR4, 0x40004040, URZ, UP3, !UPT ;  /* 0x4000404004217890 */ /* 0x000fe40009ffe4ff */
[----:B------:R-:W-:Y:S02]  /*5220*/  UIADD3.X UR31, UPT, UPT, UR4, 0x40004040, URZ, UP4, !UPT ;  /* 0x40004040041f7890 */ /* 0x000fe4000a7fe4ff */
[----:B------:R-:W-:Y:S02]  /*5230*/  UIADD3.64 UR22, UPT, UPT, UR32, 0x100, URZ ;  /* 0x0000010020167897 */ /* 0x000fe4000fffe0ff */
[----:B------:R-:W-:Y:S02]  /*5240*/  UIADD3.64 UR24, UPT, UPT, UR30, 0x2, URZ ;  /* 0x000000021e187897 */ /* 0x000fe4000fffe0ff */
[----:B------:R-:W-:-:S02]  /*5250*/  UIADD3.64 UR26, UPT, UPT, UR32, 0x200, URZ ;  /* 0x00000200201a7897 */ /* 0x000fc4000fffe0ff */
[----:B------:R-:W-:Y:S01]  /*5260*/  UIADD3.64 UR28, UPT, UPT, UR30, 0x4, URZ ;  /* 0x000000041e1c7897 */ /* 0x000fe2000fffe0ff */
[----:B------:R-:W-:Y:S01]  /*5270*/  UMOV UR35, 0x8088010 ;  /* 0x0808801000237882 */ /* 0x000fe20000000000 */
[----:B------:R-:W-:Y:S01]  /*5280*/  UMOV UR15, 0x40004040 ;  /* 0x40004040000f7882 */ /* 0x000fe20000000000 */
[----:B------:R-:W-:Y:S01]  /*5290*/  UMOV UR17, 0x40004040 ;  /* 0x4000404000117882 */ /* 0x000fe20000000000 */
[----:B------:R-:W-:Y:S01]  /*52a0*/  UMOV UR36, 0x0 ;  /* 0x0000000000247882 */ /* 0x000fe20000000000 */
[----:B------:R-:W-:Y:S01]  /*52b0*/  UMOV UR37, 0x8088010 ;  /* 0x0808801000257882 */ /* 0x000fe20000000000 */
[----:B------:R-:W-:Y:S01]  /*52c0*/  UMOV UR38, 0x0 ;  /* 0x0000000000267882 */ /* 0x000fe20000000000 */
[----:B------:R-:W-:Y:S01]  /*52d0*/  UMOV UR39, 0x8088010 ;  /* 0x0808801000277882 */ /* 0x000fe20000000000 */
[----:B------:R-:W-:Y:S01]  /*52e0*/  UMOV UR4, UR6 ;  /* 0x0000000600047c82 */ /* 0x000fe20008000000 */
[----:B------:R-:W-:Y:S01]  /*52f0*/  UMOV UR5, URZ ;  /* 0x000000ff00057c82 */ /* 0x000fe20008000000 */
[----:B------:R1:W-:Y:S01]  /*5300*/  UTCQMMA gdesc[UR14], gdesc[UR16], tmem[UR8], tmem[UR34], idesc[UR35], !UPT ;  /* 0x00ff22100e0075ea */ /* 0x0003e2000f800308 */
[----:B------:R-:W-:Y:S01]  /*5310*/  UMOV UR40, 0x0 ;  /* 0x0000000000287882 */ /* 0x000fe20000000000 */
[----:B------:R-:W-:Y:S01]  /*5320*/  UMOV UR41, 0x8088010 ;  /* 0x0808801000297882 */ /* 0x000fe20000000000 */
[----:B------:R1:W-:Y:S01]  /*5330*/  UTCQMMA gdesc[UR32], gdesc[UR30], tmem[UR8], tmem[UR36], idesc[UR37], UPT ;  /* 0x00ff241e200075ea */ /* 0x0003e2000b800308 */
[----:B------:R-:W-:Y:S01]  /*5340*/  UMOV UR4, UR4 ;  /* 0x0000000400047c82 */ /* 0x000fe20008000000 */
[----:B------:R1:W-:Y:S01]  /*5350*/  UTCQMMA gdesc[UR22], gdesc[UR24], tmem[UR8], tmem[UR38], idesc[UR39], UPT ;  /* 0x00ff2618160075ea */ /* 0x0003e2000b800308 */
[----:B------:R1:W-:Y:S01]  /*5360*/  UTCQMMA gdesc[UR26], gdesc[UR28], tmem[UR8], tmem[UR40], idesc[UR41], UPT ;  /* 0x00ff281c1a0075ea */ /* 0x0003e2000b800308 */
[----:B------:R1:W-:Y:S01]  /*5370*/  UTCBAR [UR4], URZ ;  /* 0x000000ff040073e9 */ /* 0x0003e200080000ff */
[----:B------:R-:W-:Y:S01]  /*5380*/  NOP ;  /* 0x0000000000007918 */ /* 0x000fe20000000000 */
.L_x_6:
[----:B-1----:R-:W-:Y:S01]  /*5390*/  UMOV UR4, URZ ;  /* 0x000000ff00047c82 */ /* 0x002fe20008000000 */
[----:B------:R-:W-:Y:S05]  /*53a0*/  BRA.U !UP2, `(.L_x_7) ;  /* 0x000000350aa07547 */ /* 0x000fea000b800000 */
[----:B------:R-:W-:Y:S01]  /*53b0*/  USHF.L.U32 UR11, UR12, 0x7, URZ ;  /* 0x000000070c0b7899 */ /* 0x000fe200080006ff */
[----:B0-----:R-:W-:Y:S01]  /*53c0*/  IMAD.MOV.U32 R125, RZ, RZ, RZ ;  /* 0x000000ffff7d7224 */ /* 0x001fe200078e00ff */
[----:B------:R-:W-:Y:S02]  /*53d0*/  USHF.L.U32 UR18, UR13, 0x7, URZ ;  /* 0x000000070d127899 */ /* 0x000fe400080006ff */
[----:B------:R-:W-:Y:S02]  /*53e0*/  USHF.R.S32.HI UR7, URZ, 0x1f, UR19 ;  /* 0x0000001fff077899 */ /* 0x000fe40008011413 */
[----:B------:R-:W-:Y:S02]  /*53f0*/  UIADD3 UR12, UPT, UPT, UR9, 0x4000, URZ ;  /* 0x00004000090c7890 */ /* 0x000fe4000fffe0ff */
[----:B------:R-:W-:Y:S01]  /*5400*/  UIADD3 UR13, UPT, UPT, UR9, 0x9000, URZ ;  /* 0x00009000090d7890 */ /* 0x000fe2000fffe0ff */
[----:B------:R-:W0:Y:S01]  /*5410*/  LDCU UR22, c[0x0][0x3a0] ;  /* 0x00007400ff1677ac */ /* 0x000e220008000800 */
[----:B------:R-:W-:-:S02]  /*5420*/  ULEA.HI UR7, UR7, UR19, URZ, 0x7 ;  /* 0x0000001307077291 */ /* 0x000fc4000f8f38ff */
[----:B------:R-:W-:Y:S02]  /*5430*/  USHF.R.U32.HI UR12, URZ, 0x4, UR12 ;  /* 0x00000004ff0c7899 */ /* 0x000fe4000801160c */
[----:B------:R-:W-:Y:S02]  /*5440*/  USHF.R.U32.HI UR13, URZ, 0x4, UR13 ;  /* 0x00000004ff0d7899 */ /* 0x000fe4000801160d */
[----:B------:R-:W-:Y:S02]  /*5450*/  USHF.R.S32.HI UR7, URZ, 0x7, UR7 ;  /* 0x00000007ff077899 */ /* 0x000fe40008011407 */
[----:B------:R-:W-:Y:S02]  /*5460*/  USGXT.U32 UR12, UR12, 0xe ;  /* 0x0000000e0c0c789a */ /* 0x000fe40008000000 */
[----:B------:R-:W-:Y:S02]  /*5470*/  USGXT.U32 UR14, UR13, 0xe ;  /* 0x0000000e0d0e789a */ /* 0x000fe40008000000 */
[----:B------:R-:W-:-:S02]  /*5480*/  UIADD3 UR24, UP2, UPT, UR12, 0x100, URZ ;  /* 0x000001000c187890 */ /* 0x000fc4000ff5e0ff */
[----:B------:R-:W-:Y:S02]  /*5490*/  UISETP.LT.AND UP4, UPT, UR7, 0x2, UPT ;  /* 0x000000020700788c */ /* 0x000fe4000bf81270 */
[----:B------:R-:W-:Y:S01]  /*54a0*/  UIADD3 UR26, UP3, UPT, UR14, 0x2, URZ ;  /* 0x000000020e1a7890 */ /* 0x000fe2000ff7e0ff */
[----:B------:R-:W-:Y:S01]  /*54b0*/  UMOV UR4, URZ ;  /* 0x000000ff00047c82 */ /* 0x000fe20008000000 */
[----:B------:R-:W-:Y:S01]  /*54c0*/  UMOV UR5, URZ ;  /* 0x000000ff00057c82 */ /* 0x000fe20008000000 */
[----:B------:R-:W-:Y:S02]  /*54d0*/  UIADD3.X UR25, UPT, UPT, UR4, 0x40004040, URZ, UP2, !UPT ;  /* 0x4000404004197890 */ /* 0x000fe400097fe4ff */
[----:B------:R-:W-:Y:S02]  /*54e0*/  USEL UR7, UR7, 0x2, !UP4 ;  /* 0x0000000207077887 */ /* 0x000fe4000e000000 */
[----:B------:R-:W-:Y:S02]  /*54f0*/  UIADD3.X UR27, UPT, UPT, UR5, 0x40004040, URZ, UP3, !UPT ;  /* 0x40004040051b7890 */ /* 0x000fe40009ffe4ff */
[----:B------:R-:W-:-:S02]  /*5500*/  USHF.R.S32.HI UR36, URZ, 0x1f, UR11 ;  /* 0x0000001fff247899 */ /* 0x000fc4000801140b */
[----:B------:R-:W-:Y:S02]  /*5510*/  USHF.R.S32.HI UR37, URZ, 0x1f, UR18 ;  /* 0x0000001fff257899 */ /* 0x000fe40008011412 */
[----:B0-----:R-:W-:Y:S02]  /*5520*/  UIADD3 UR22, UPT, UPT, UR22, -0x80, URZ ;  /* 0xffffff8016167890 */ /* 0x001fe4000fffe0ff */
[----:B------:R-:W-:Y:S02]  /*5530*/  UIADD3 UR19, UPT, UPT, UR7, -0x1, URZ ;  /* 0xffffffff07137890 */ /* 0x000fe4000fffe0ff */
[----:B------:R-:W-:Y:S02]  /*5540*/  UIADD3.64 UR28, UPT, UPT, UR24, 0x100, URZ ;  /* 0x00000100181c7897 */ /* 0x000fe4000fffe0ff */
[----:B------:R-:W-:Y:S02]  /*5550*/  UIADD3.64 UR30, UPT, UPT, UR26, 0x2, URZ ;  /* 0x000000021a1e7897 */ /* 0x000fe4000fffe0ff */
[----:B------:R-:W-:-:S02]  /*5560*/  UIADD3.64 UR32, UPT, UPT, UR24, 0x200, URZ ;  /* 0x0000020018207897 */ /* 0x000fc4000fffe0ff */
[----:B------:R-:W-:Y:S01]  /*5570*/  UIADD3.64 UR34, UPT, UPT, UR26, 0x4, URZ ;  /* 0x000000041a227897 */ /* 0x000fe2000fffe0ff */
[----:B------:R-:W-:-:S11]  /*5580*/  UMOV UR23, 0x1 ;  /* 0x0000000100177882 */ /* 0x000fd60000000000 */
.L_x_10:
[----:B------:R-:W-:Y:S01]  /*5590*/  IADD3 R203, P1, PT, R203, UR18, RZ ;  /* 0x00000012cbcb7c10 */ /* 0x000fe2000ff3e0ff */
[----:B------:R-:W0:Y:S01]  /*55a0*/  S2R R128, SR_TID.X ;  /* 0x0000000000807919 */ /* 0x000e220000002100 */
[----:B------:R-:W-:Y:S01]  /*55b0*/  IADD3 R211, P5, PT, R211, UR18, RZ ;  /* 0x00000012d3d37c10 */ /* 0x000fe2000ffbe0ff */
[----:B------:R-:W-:Y:S01]  /*55c0*/  IMAD.U32 R125, R125, -0x80000000, RZ ;  /* 0x800000007d7d7824 */ /* 0x000fe200078e00ff */
[----:B------:R-:W-:Y:S02]  /*55d0*/  IADD3.X R201, PT, PT, R201, UR37, RZ, P1, !PT ;  /* 0x00000025c9c97c10 */ /* 0x000fe40008ffe4ff */
[----:B------:R-:W-:Y:S02]  /*55e0*/  IADD3 R185, P1, PT, R185, UR18, RZ ;  /* 0x00000012b9b97c10 */ /* 0x000fe4000ff3e0ff */
[----:B------:R-:W-:Y:S02]  /*55f0*/  IADD3.X R209, PT, PT, R209, UR37, RZ, P5, !PT ;  /* 0x00000025d1d17c10 */ /* 0x000fe4000affe4ff */
[----:B------:R-:W-:-:S02]  /*5600*/  IADD3.X R183, PT, PT, R183, UR37, RZ, P1, !PT ;  /* 0x00000025b7b77c10 */ /* 0x000fc40008ffe4ff */
[----:B------:R-:W-:Y:S02]  /*5610*/  IADD3 R165, P1, PT, R165, UR18, RZ ;  /* 0x00000012a5a57c10 */ /* 0x000fe4000ff3e0ff */
[----:B------:R-:W-:Y:S02]  /*5620*/  IADD3 R207, P6, PT, R207, UR18, RZ ;  /* 0x00000012cfcf7c10 */ /* 0x000fe4000ffde0ff */
[----:B------:R-:W-:Y:S02]  /*5630*/  IADD3.X R163, PT, PT, R163, UR37, RZ, P1, !PT ;  /* 0x00000025a3a37c10 */ /* 0x000fe40008ffe4ff */
[----:B------:R-:W-:Y:S02]  /*5640*/  IADD3 R145, P1, PT, R145, UR11, RZ ;  /* 0x0000000b91917c10 */ /* 0x000fe4000ff3e0ff */
[----:B------:R-:W-:Y:S02]  /*5650*/  IADD3 R193, P5, PT, R193, UR18, RZ ;  /* 0x00000012c1c17c10 */ /* 0x000fe4000ffbe0ff */
        /* <DEDUP_REMOVED lines=8> */
[----:B------:R-:W-:Y:S02]  /*56e0*/  IADD3.X R205, PT, PT, R205, UR37, RZ, P6, !PT ;  /* 0x00000025cdcd7c10 */ /* 0x000fe4000b7fe4ff */
[----:B------:R-:W-:Y:S02]  /*56f0*/  IADD3.X R191, PT, PT, R191, UR37, RZ, P5, !PT ;  /* 0x00000025bfbf7c10 */ /* 0x000fe4000affe4ff */
[----:B------:R-:W-:Y:S02]  /*5700*/  IADD3 R189, P6, PT, R189, UR18, RZ ;  /* 0x00000012bdbd7c10 */ /* 0x000fe4000ffde0ff */
[----:B------:R-:W-:Y:S02]  /*5710*/  IADD3 R173, P5, PT, R173, UR18, RZ ;  /* 0x00000012adad7c10 */ /* 0x000fe4000ffbe0ff */
[----:B------:R-:W-:-:S02]  /*5720*/  IADD3.X R118, PT, PT, R118, UR36, RZ, P1, !PT ;  /* 0x0000002476767c10 */ /* 0x000fc40008ffe4ff */
[----:B------:R-:W-:Y:S02]  /*5730*/  IADD3.X R197, PT, PT, R197, UR37, RZ, P3, !PT ;  /* 0x00000025c5c57c10 */ /* 0x000fe40009ffe4ff */
[----:B------:R-:W-:Y:S02]  /*5740*/  IADD3.X R195, PT, PT, R195, UR37, RZ, P4, !PT ;  /* 0x00000025c3c37c10 */ /* 0x000fe4000a7fe4ff */
[----:B------:R-:W-:Y:S02]  /*5750*/  IADD3 R84, P1, PT, R84, UR11, RZ ;  /* 0x0000000b54547c10 */ /* 0x000fe4000ff3e0ff */
[----:B------:R-:W-:Y:S02]  /*5760*/  IADD3 R181, P3, PT, R181, UR18, RZ ;  /* 0x00000012b5b57c10 */ /* 0x000fe4000ff7e0ff */
[----:B------:R-:W-:Y:S02]  /*5770*/  IADD3 R177, P4, PT, R177, UR18, RZ ;  /* 0x00000012b1b17c10 */ /* 0x000fe4000ff9e0ff */
[----:B------:R-:W-:-:S02]  /*5780*/  IADD3.X R186, PT, PT, R186, UR37, RZ, P6, !PT ;  /* 0x00000025baba7c10 */ /* 0x000fc4000b7fe4ff */
[----:B------:R-:W-:Y:S02]  /*5790*/  IADD3.X R171, PT, PT, R171, UR37, RZ, P5, !PT ;  /* 0x00000025abab7c10 */ /* 0x000fe4000affe4ff */
[----:B------:R-:W-:Y:S02]  /*57a0*/  IADD3 R169, P6, PT, R169, UR18, RZ ;  /* 0x00000012a9a97c10 */ /* 0x000fe4000ffde0ff */
[----:B------:R-:W-:Y:S02]  /*57b0*/  IADD3 R153, P5, PT, R153, UR18, RZ ;  /* 0x0000001299997c10 */ /* 0x000fe4000ffbe0ff */
[----:B------:R-:W-:Y:S02]  /*57c0*/  IADD3.X R85, PT, PT, R85, UR36, RZ, P1, !PT ;  /* 0x0000002455557c10 */ /* 0x000fe40008ffe4ff */
[----:B------:R-:W-:Y:S02]  /*57d0*/  IADD3.X R179, PT, PT, R179, UR37, RZ, P3, !PT ;  /* 0x00000025b3b37c10 */ /* 0x000fe40009ffe4ff */
[----:B------:R-:W-:-:S02]  /*57e0*/  IADD3.X R175, PT, PT, R175, UR37, RZ, P4, !PT ;  /* 0x00000025afaf7c10 */ /* 0x000fc4000a7fe4ff */
[----:B------:R-:W-:Y:S02]  /*57f0*/  IADD3 R50, P1, PT, R50, UR11, RZ ;  /* 0x0000000b32327c10 */ /* 0x000fe4000ff3e0ff */
[----:B------:R-:W-:Y:S02]  /*5800*/  IADD3 R161, P3, PT, R161, UR18, RZ ;  /* 0x00000012a1a17c10 */ /* 0x000fe4000ff7e0ff */
[----:B------:R-:W-:Y:S02]  /*5810*/  IADD3 R157, P4, PT, R157, UR18, RZ ;  /* 0x000000129d9d7c10 */ /* 0x000fe4000ff9e0ff */
[----:B------:R-:W-:Y:S02]  /*5820*/  IADD3.X R167, PT, PT, R167, UR37, RZ, P6, !PT ;  /* 0x00000025a7a77c10 */ /* 0x000fe4000b7fe4ff */
[----:B------:R-:W-:Y:S02]  /*5830*/  IADD3.X R151, PT, PT, R151, UR37, RZ, P5, !PT ;  /* 0x0000002597977c10 */ /* 0x000fe4000affe4ff */
[----:B------:R-:W-:-:S02]  /*5840*/  IADD3 R149, P6, PT, R149, UR11, RZ ;  /* 0x0000000b95957c10 */ /* 0x000fc4000ffde0ff */
[----:B------:R-:W-:Y:S02]  /*5850*/  IADD3 R123, P5, PT, R123, UR11, RZ ;  /* 0x0000000b7b7b7c10 */ /* 0x000fe4000ffbe0ff */
[----:B------:R-:W-:Y:S02]  /*5860*/  IADD3.X R52, PT, PT, R52, UR36, RZ, P1, !PT ;  /* 0x0000002434347c10 */ /* 0x000fe40008ffe4ff */
[----:B------:R-:W-:Y:S02]  /*5870*/  IADD3.X R159, PT, PT, R159, UR37, RZ, P3, !PT ;  /* 0x000000259f9f7c10 */ /* 0x000fe40009ffe4ff */
[----:B------:R-:W-:Y:S02]  /*5880*/  IADD3.X R155, PT, PT, R155, UR37, RZ, P4, !PT ;  /* 0x000000259b9b7c10 */ /* 0x000fe4000a7fe4ff */
[----:B------:R-:W-:Y:S02]  /*5890*/  IADD3 R17, P1, PT, R17, UR11, RZ ;  /* 0x0000000b11117c10 */ /* 0x000fe4000ff3e0ff */
[----:B------:R-:W-:-:S02]  /*58a0*/  IADD3 R141, P3, PT, R141, UR11, RZ ;  /* 0x0000000b8d8d7c10 */ /* 0x000fc4000ff7e0ff */
        /* <DEDUP_REMOVED lines=49> */
[----:B------:R-:W-:Y:S01]  /*5bc0*/  IADD3.X R43, PT, PT, R43, UR36, RZ, P1, !PT ;  /* 0x000000242b2b7c10 */ /* 0x000fe20008ffe4ff */
[----:B------:R-:W1:Y:S01]  /*5bd0*/  SYNCS.PHASECHK.TRANS64.TRYWAIT P1, [UR6], R125 ;  /* 0x0000007dff0075a7 */ /* 0x000e620008021106 */
[----:B------:R-:W-:Y:S02]  /*5be0*/  IADD3 R49, P6, PT, R49, UR11, RZ ;  /* 0x0000000b31317c10 */ /* 0x000fe4000ffde0ff */
[----:B------:R-:W-:Y:S02]  /*5bf0*/  IADD3 R46, P5, PT, R46, UR11, RZ ;  /* 0x0000000b2e2e7c10 */ /* 0x000fe4000ffbe0ff */
[----:B------:R-:W-:Y:S02]  /*5c00*/  IADD3.X R20, PT, PT, R20, UR36, RZ, P3, !PT ;  /* 0x0000002414147c10 */ /* 0x000fe40009ffe4ff */
[----:B------:R-:W-:-:S02]  /*5c10*/  IADD3.X R112, PT, PT, R112, UR36, RZ, P4, !PT ;  /* 0x0000002470707c10 */ /* 0x000fc4000a7fe4ff */
[----:B------:R-:W-:Y:S02]  /*5c20*/  IADD3 R109, P3, PT, R109, UR11, RZ ;  /* 0x0000000b6d6d7c10 */ /* 0x000fe4000ff7e0ff */
[----:B------:R-:W-:Y:S02]  /*5c30*/  IADD3 R77, P4, PT, R77, UR11, RZ ;  /* 0x0000000b4d4d7c10 */ /* 0x000fe4000ff9e0ff */
[----:B------:R-:W-:Y:S02]  /*5c40*/  IADD3.X R51, PT, PT, R51, UR36, RZ, P6, !PT ;  /* 0x0000002433337c10 */ /* 0x000fe4000b7fe4ff */
[----:B------:R-:W-:Y:S02]  /*5c50*/  IADD3.X R48, PT, PT, R48, UR36, RZ, P5, !PT ;  /* 0x0000002430307c10 */ /* 0x000fe4000affe4ff */
[----:B------:R-:W-:Y:S02]  /*5c60*/  IADD3 R14, P6, PT, R14, UR11, RZ ;  /* 0x0000000b0e0e7c10 */ /* 0x000fe4000ffde0ff */
[----:B------:R-:W-:-:S02]  /*5c70*/  IADD3 R13, P5, PT, R13, UR11, RZ ;  /* 0x0000000b0d0d7c10 */ /* 0x000fc4000ffbe0ff */
[----:B------:R-:W-:Y:S02]  /*5c80*/  IADD3.X R110, PT, PT, R110, UR36, RZ, P3, !PT ;  /* 0x000000246e6e7c10 */ /* 0x000fe40009ffe4ff */
[----:B------:R-:W-:Y:S02]  /*5c90*/  IADD3.X R79, PT, PT, R79, UR36, RZ, P4, !PT ;  /* 0x000000244f4f7c10 */ /* 0x000fe4000a7fe4ff */
        /* <DEDUP_REMOVED lines=30> */
[--C-:B0-----:R-:W-:Y:S02]  /*5e80*/  SHF.R.U32.HI R126, RZ, 0x7, R128.reuse ;  /* 0x00000007ff7e7819 */ /* 0x101fe40000011680 */
[--C-:B------:R-:W-:Y:S02]  /*5e90*/  SHF.R.U32.HI R127, RZ, 0x7, R128.reuse ;  /* 0x00000007ff7f7819 */ /* 0x100fe40000011680 */
[----:B------:R-:W-:Y:S02]  /*5ea0*/  SHF.R.U32.HI R128, RZ, 0x7, R128 ;  /* 0x00000007ff807819 */ /* 0x000fe40000011680 */
        /* <DEDUP_REMOVED lines=8> */
[----:B------:R-:W-:Y:S02]  /*5f30*/  SGXT.U32 R128, R128, 0x1 ;  /* 0x000000018080781a */ /* 0x000fe40000000000 */
[----:B------:R-:W-:Y:S02]  /*5f40*/  SGXT.U32 R127, R127, 0x1 ;  /* 0x000000017f7f781a */ /* 0x000fe40000000000 */
[----:B------:R-:W-:Y:S02]  /*5f50*/  IADD3.X R7, PT, PT, R7, UR36, RZ, P3, !PT ;  /* 0x0000002407077c10 */ /* 0x000fe40009ffe4ff */
[----:B------:R-:W-:Y:S02]  /*5f60*/  IADD3.X R98, PT, PT, R98, UR36, RZ, P4, !PT ;  /* 0x0000002462627c10 */ /* 0x000fe4000a7fe4ff */
[----:B------:R-:W-:-:S02]  /*5f70*/  IADD3 R2, P3, PT, R2, UR11, RZ ;  /* 0x0000000b02027c10 */ /* 0x000fc4000ff7e0ff */
[----:B------:R-:W-:Y:S02]  /*5f80*/  IADD3 R95, P4, PT, R95, UR11, RZ ;  /* 0x0000000b5f5f7c10 */ /* 0x000fe4000ff9e0ff */
[----:B------:R-:W-:Y:S02]  /*5f90*/  IADD3.X R36, PT, PT, R36, UR36, RZ, P6, !PT ;  /* 0x0000002424247c10 */ /* 0x000fe4000b7fe4ff */
[----:B------:R-:W-:Y:S02]  /*5fa0*/  IADD3.X R66, PT, PT, R66, UR36, RZ, P5, !PT ;  /* 0x0000002442427c10 */ /* 0x000fe4000affe4ff */
[----:B------:R-:W-:Y:S02]  /*5fb0*/  SGXT.U32 R126, R126, 0x1 ;  /* 0x000000017e7e781a */ /* 0x000fe40000000000 */
[----:B------:R-:W-:Y:S02]  /*5fc0*/  IADD3 R33, P6, PT, R33, UR11, RZ ;  /* 0x0000000b21217c10 */ /* 0x000fe4000ffde0ff */
[----:B------:R-:W-:-:S02]  /*5fd0*/  LOP3.LUT R128, R128, 0x2, RZ, 0xfc, !PT ;  /* 0x0000000280807812 */ /* 0x000fc400078efcff */
[----:B------:R-:W-:Y:S02]  /*5fe0*/  LOP3.LUT R127, R127, 0x4, RZ, 0xfc, !PT ;  /* 0x000000047f7f7812 */ /* 0x000fe400078efcff */
[----:B------:R-:W-:Y:S02]  /*5ff0*/  IADD3 R0, P5, PT, R0, UR11, RZ ;  /* 0x0000000b00007c10 */ /* 0x000fe4000ffbe0ff */
[----:B------:R-:W-:Y:S02]  /*6000*/  IADD3.X R4, PT, PT, R4, UR36, RZ, P3, !PT ;  /* 0x0000002404047c10 */ /* 0x000fe40009ffe4ff */
[----:B------:R-:W-:Y:S02]  /*6010*/  IADD3.X R96, PT, PT, R96, UR36, RZ, P4, !PT ;  /* 0x0000002460607c10 */ /* 0x000fe4000a7fe4ff */
[----:B------:R-:W-:Y:S02]  /*6020*/  ISETP.GE.AND P0, PT, R126, UR22, PT ;  /* 0x000000167e007c0c */ /* 0x000fe4000bf06270 */
[----:B------:R-:W-:-:S02]  /*6030*/  ISETP.GE.AND P3, PT, R128, UR22, PT ;  /* 0x0000001680007c0c */ /* 0x000fc4000bf66270 */
[----:B------:R-:W-:Y:S02]  /*6040*/  ISETP.GE.AND P4, PT, R127, UR22, PT ;  /* 0x000000167f007c0c */ /* 0x000fe4000bf86270 */
[----:B------:R-:W-:Y:S02]  /*6050*/  IADD3.X R35, PT, PT, R35, UR36, RZ, P6, !PT ;  /* 0x0000002423237c10 */ /* 0x000fe4000b7fe4ff */
[----:B------:R-:W-:Y:S02]  /*6060*/  IADD3.X R3, PT, PT, R3, UR36, RZ, P5, !PT ;  /* 0x0000002403037c10 */ /* 0x000fe4000affe4ff */
[----:B------:R-:W-:Y:S01]  /*6070*/  PRMT R219, RZ, 0x7610, R219 ;  /* 0x00007610ffdb7816 */ /* 0x000fe200000000db */
[----:B-1----:R-:W-:Y:S06]  /*6080*/  @!P1 BRA `(.L_x_8) ;  /* 0x0000003800189947 */ /* 0x002fec0003800000 */
.L_x_16:
[----:B------:R-:W0:Y:S01]  /*6090*/  S2R R126, SR_TID.X ;  /* 0x00000000007e7919 */ /* 0x000e220000002100 */
[----:B------:R-:W-:Y:S01]  /*60a0*/  @!P0 IMAD.MOV.U32 R127, RZ, RZ, R3 ;  /* 0x000000ffff7f8224 */ /* 0x000fe200078e0003 */
[----:B------:R-:W-:Y:S02]  /*60b0*/  PRMT R233, RZ, 0x7610, R233 ;  /* 0x00007610ffe97816 */ /* 0x000fe400000000e9 */
[----:B0-----:R-:W-:-:S04]  /*60c0*/  SHF.R.U32.HI R126, RZ, 0x7, R126 ;  /* 0x00000007ff7e7819 */ /* 0x001fc8000001167e */
[----:B------:R-:W-:-:S04]  /*60d0*/  SGXT.U32 R126, R126, 0x1 ;  /* 0x000000017e7e781a */ /* 0x000fc80000000000 */
[----:B------:R-:W-:-:S04]  /*60e0*/  LOP3.LUT R126, R126, 0x6, RZ, 0xfc, !PT ;  /* 0x000000067e7e7812 */ /* 0x000fc800078efcff */
[----:B------:R-:W-:Y:S01]  /*60f0*/  ISETP.GE.AND P1, PT, R126, UR22, PT ;  /* 0x000000167e007c0c */ /* 0x000fe2000bf26270 */
[----:B------:R-:W-:-:S05]  /*6100*/  @!P0 IMAD.MOV.U32 R126, RZ, RZ, R0 ;  /* 0x000000ffff7e8224 */ /* 0x000fca00078e0000 */
[----:B------:R0:W2:Y:S01]  /*6110*/  @!P0 LDG.E.U8 R219, desc[UR20][R126.64] ;  /* 0x000000147edb8981 */ /* 0x0000a2000c1e1100 */
[----:B------:R-:W-:Y:S02]  /*6120*/  PRMT R231, RZ, 0x7610, R231 ;  /* 0x00007610ffe77816 */ /* 0x000fe400000000e7 */
[----:B------:R-:W-:Y:S02]  /*6130*/  PRMT R229, RZ, 0x7610, R229 ;  /* 0x00007610ffe57816 */ /* 0x000fe400000000e5 */
[----:B------:R-:W-:Y:S01]  /*6140*/  ISETP.GE.AND P0, PT, R235, UR22, PT ;  /* 0x00000016eb007c0c */ /* 0x000fe2000bf06270 */
[----:B0-----:R-:W-:Y:S02]  /*6150*/  @!P3 IMAD.MOV.U32 R126, RZ, RZ, R33 ;  /* 0x000000ffff7eb224 */ /* 0x001fe400078e0021 */
[----:B------:R-:W-:-:S05]  /*6160*/  @!P3 IMAD.MOV.U32 R127, RZ, RZ, R35 ;  /* 0x000000ffff7fb224 */ /* 0x000fca00078e0023 */
[----:B------:R0:W3:Y:S02]  /*6170*/  @!P3 LDG.E.U8 R233, desc[UR20][R126.64] ;  /* 0x000000147ee9b981 */ /* 0x0000e4000c1e1100 */
[----:B0-----:R-:W0:Y:S01]  /*6180*/  S2R R127, SR_TID.X ;  /* 0x00000000007f7919 */ /* 0x001e220000002100 */
[----:B------:R-:W-:Y:S01]  /*6190*/  @!P4 IMAD.MOV.U32 R126, RZ, RZ, R64 ;  /* 0x000000ffff7ec224 */ /* 0x000fe200078e0040 */
[----:B0-----:R-:W-:-:S04]  /*61a0*/  SHF.R.U32.HI R127, RZ, 0x7, R127 ;  /* 0x00000007ff7f7819 */ /* 0x001fc8000001167f */
[----:B------:R-:W-:-:S04]  /*61b0*/  SGXT.U32 R127, R127, 0x1 ;  /* 0x000000017f7f781a */ /* 0x000fc80000000000 */
[----:B------:R-:W-:-:S04]  /*61c0*/  LOP3.LUT R127, R127, 0xa, RZ, 0xfc, !PT ;  /* 0x0000000a7f7f7812 */ /* 0x000fc800078efcff */
[----:B------:R-:W-:Y:S01]  /*61d0*/  ISETP.GE.AND P3, PT, R127, UR22, PT ;  /* 0x000000167f007c0c */ /* 0x000fe2000bf66270 */
[----:B------:R-:W-:-:S05]  /*61e0*/  @!P4 IMAD.MOV.U32 R127, RZ, RZ, R66 ;  /* 0x000000ffff7fc224 */ /* 0x000fca00078e0042 */
[----:B------:R0:W4:Y:S01]  /*61f0*/  @!P4 LDG.E.U8 R231, desc[UR20][R126.64] ;  /* 0x000000147ee7c981 */ /* 0x000122000c1e1100 */
[----:B------:R-:W-:Y:S01]  /*6200*/  PRMT R213, RZ, 0x7610, R213 ;  /* 0x00007610ffd57816 */ /* 0x000fe200000000d5 */
[----:B0-----:R-:W0:Y:S01]  /*6210*/  S2R R127, SR_TID.X ;  /* 0x00000000007f7919 */ /* 0x001e220000002100 */
[----:B------:R-:W-:Y:S01]  /*6220*/  @!P1 IMAD.MOV.U32 R126, RZ, RZ, R95 ;  /* 0x000000ffff7e9224 */ /* 0x000fe200078e005f */
[----:B0-----:R-:W-:-:S04]  /*6230*/  SHF.R.U32.HI R127, RZ, 0x7, R127 ;  /* 0x00000007ff7f7819 */ /* 0x001fc8000001167f */
[----:B------:R-:W-:-:S04]  /*6240*/  SGXT.U32 R127, R127, 0x1 ;  /* 0x000000017f7f781a */ /* 0x000fc80000000000 */
[----:B------:R-:W-:-:S04]  /*6250*/  LOP3.LUT R127, R127, 0xc, RZ, 0xfc, !PT ;  /* 0x0000000c7f7f7812 */ /* 0x000fc800078efcff */
[----:B------:R-:W-:Y:S01]  /*6260*/  ISETP.GE.AND P4, PT, R127, UR22, PT ;  /* 0x000000167f007c0c */ /* 0x000fe2000bf86270 */
[----:B------:R-:W-:-:S05]  /*6270*/  @!P1 IMAD.MOV.U32 R127, RZ, RZ, R96 ;  /* 0x000000ffff7f9224 */ /* 0x000fca00078e0060 */
[----:B------:R0:W5:Y:S01]  /*6280*/  @!P1 LDG.E.U8 R229, desc[UR20][R126.64] ;  /* 0x000000147ee59981 */ /* 0x000162000c1e1100 */
        /* <DEDUP_REMOVED lines=8> */
[----:B------:R0:W2:Y:S01]  /*6310*/  @!P0 LDG.E.U8 R213, desc[UR20][R126.64] ;  /* 0x000000147ed58981 */ /* 0x0000a2000c1e1100 */
        /* <DEDUP_REMOVED lines=36> */
[----:B------:R-:W-:Y:S02]  /*6560*/  PRMT R217, RZ, 0x7610, R217 ;  /* 0x00007610ffd97816 */ /* 0x000fe400000000d9 */
[----:B------:R-:W-:-:S04]  /*6570*/  PRMT R215, RZ, 0x7610, R215 ;  /* 0x00007610ffd77816 */ /* 0x000fc800000000d7 */
[----:B------:R-:W2:Y:S01]  /*6580*/  @!P4 LDG.E.U8 R217, desc[UR20][R68.64] ;  /* 0x0000001444d9c981 */ /* 0x000ea2000c1e1100 */
[----:B0-----:R-:W-:Y:S01]  /*6590*/  @!P3 IMAD.MOV.U32 R126, RZ, RZ, R37 ;  /* 0x000000ffff7eb224 */ /* 0x001fe200078e0025 */
[----:B------:R-:W0:Y:S02]  /*65a0*/  S2R R127, SR_TID.X ;  /* 0x00000000007f7919 */ /* 0x000e240000002100 */
[----:B0-----:R-:W-:-:S04]  /*65b0*/  SHF.R.U32.HI R127, RZ, 0x7, R127 ;  /* 0x00000007ff7f7819 */ /* 0x001fc8000001167f */
[----:B------:R-:W-:-:S04]  /*65c0*/  SGXT.U32 R127, R127, 0x1 ;  /* 0x000000017f7f781a */ /* 0x000fc80000000000 */
[----:B------:R-:W-:-:S04]  /*65d0*/  LOP3.LUT R127, R127, 0x18, RZ, 0xfc, !PT ;  /* 0x000000187f7f7812 */ /* 0x000fc800078efcff */
[----:B------:R-:W-:Y:S01]  /*65e0*/  ISETP.GE.AND P0, PT, R127, UR22, PT ;  /* 0x000000167f007c0c */ /* 0x000fe2000bf06270 */
[----:B------:R-:W-:-:S05]  /*65f0*/  @!P3 IMAD.MOV.U32 R127, RZ, RZ, R38 ;  /* 0x000000ffff7fb224 */ /* 0x000fca00078e0026 */
[----:B------:R0:W2:Y:S02]  /*6600*/  @!P3 LDG.E.U8 R221, desc[UR20][R126.64] ;  /* 0x000000147eddb981 */ /* 0x0000a4000c1e1100 */
[----:B0-----:R-:W0:Y:S02]  /*6610*/  S2R R127, SR_TID.X ;  /* 0x00000000007f7919 */ /* 0x001e240000002100 */
[--C-:B0-----:R-:W-:Y:S02]  /*6620*/  SHF.R.U32.HI R126, RZ, 0x7, R127.reuse ;  /* 0x00000007ff7e7819 */ /* 0x101fe4000001167f */
[----:B------:R-:W-:Y:S02]  /*6630*/  SHF.R.U32.HI R127, RZ, 0x7, R127 ;  /* 0x00000007ff7f7819 */ /* 0x000fe4000001167f */
[----:B------:R-:W-:Y:S02]  /*6640*/  SGXT.U32 R126, R126, 0x1 ;  /* 0x000000017e7e781a */ /* 0x000fe40000000000 */
[----:B------:R-:W-:-:S02]  /*6650*/  SGXT.U32 R127, R127, 0x1 ;  /* 0x000000017f7f781a */ /* 0x000fc40000000000 */
[----:B------:R-:W-:Y:S02]  /*6660*/  LOP3.LUT R126, R126, 0x1a, RZ, 0xfc, !PT ;  /* 0x0000001a7e7e7812 */ /* 0x000fe400078efcff */
[----:B------:R-:W-:Y:S02]  /*6670*/  LOP3.LUT R127, R127, 0x1c, RZ, 0xfc, !PT ;  /* 0x0000001c7f7f7812 */ /* 0x000fe400078efcff */
[----:B------:R-:W-:Y:S01]  /*6680*/  ISETP.GE.AND P3, PT, R126, UR22, PT ;  /* 0x000000167e007c0c */ /* 0x000fe2000bf66270 */
[----:B------:R-:W-:Y:S01]  /*6690*/  @!P1 IMAD.MOV.U32 R126, RZ, RZ, R99 ;  /* 0x000000ffff7e9224 */ /* 0x000fe200078e0063 */
[----:B------:R-:W-:Y:S01]  /*66a0*/  ISETP.GE.AND P4, PT, R127, UR22, PT ;  /* 0x000000167f007c0c */ /* 0x000fe2000bf86270 */
[----:B------:R-:W-:-:S05]  /*66b0*/  @!P1 IMAD.MOV.U32 R127, RZ, RZ, R100 ;  /* 0x000000ffff7f9224 */ /* 0x000fca00078e0064 */
[----:B------:R0:W2:Y:S02]  /*66c0*/  @!P1 LDG.E.U8 R215, desc[UR20][R126.64] ;  /* 0x000000147ed79981 */ /* 0x0000a4000c1e1100 */
[----:B0-----:R-:W0:Y:S01]  /*66d0*/  S2R R127, SR_TID.X ;  /* 0x00000000007f7919 */ /* 0x001e220000002100 */
[----:B------:R-:W-:Y:S01]  /*66e0*/  PRMT R125, RZ, 0x7610, R125 ;  /* 0x00007610ff7d7816 */ /* 0x000fe2000000007d */
[----:B------:R-:W-:Y:S01]  /*66f0*/  @!P0 IMAD.MOV.U32 R126, RZ, RZ, R6 ;  /* 0x000000ffff7e8224 */ /* 0x000fe200078e0006 */
[----:B0-----:R-:W-:-:S04]  /*6700*/  SHF.R.U32.HI R127, RZ, 0x7, R127 ;  /* 0x00000007ff7f7819 */ /* 0x001fc8000001167f */
[----:B------:R-:W-:-:S04]  /*6710*/  SGXT.U32 R127, R127, 0x1 ;  /* 0x000000017f7f781a */ /* 0x000fc80000000000 */
[----:B------:R-:W-:-:S04]  /*6720*/  LOP3.LUT R127, R127, 0x1e, RZ, 0xfc, !PT ;  /* 0x0000001e7f7f7812 */ /* 0x000fc800078efcff */
        /* <DEDUP_REMOVED lines=265> */
[----:B------:R-:W-:Y:S02]  /*77c0*/  PRMT R176, RZ, 0x7610, R176 ;  /* 0x00007610ffb07816 */ /* 0x000fe400000000b0 */
[----:B------:R-:W-:-:S04]  /*77d0*/  PRMT R178, RZ, 0x7610, R178 ;  /* 0x00007610ffb27816 */ /* 0x000fc800000000b2 */
[----:B------:R-:W2:Y:S01]  /*77e0*/  @!P4 LDG.E.U8 R176, desc[UR20][R84.64] ;  /* 0x0000001454b0c981 */ /* 0x000ea2000c1e1100 */
[----:B------:R-:W-:Y:S02]  /*77f0*/  PRMT R180, RZ, 0x7610, R180 ;  /* 0x00007610ffb47816 */ /* 0x000fe400000000b4 */
[--C-:B0-----:R-:W-:Y:S02]  /*7800*/  SHF.R.U32.HI R126, RZ, 0x7, R127.reuse ;  /* 0x00000007ff7e7819 */ /* 0x101fe4000001167f */
[----:B------:R-:W-:Y:S02]  /*7810*/  SHF.R.U32.HI R127, RZ, 0x7, R127 ;  /* 0x00000007ff7f7819 */ /* 0x000fe4000001167f */
[----:B------:R-:W-:Y:S02]  /*7820*/  SGXT.U32 R126, R126, 0x1 ;  /* 0x000000017e7e781a */ /* 0x000fe40000000000 */
[----:B------:R-:W-:Y:S02]  /*7830*/  SGXT.U32 R127, R127, 0x1 ;  /* 0x000000017f7f781a */ /* 0x000fe40000000000 */
[----:B------:R-:W-:-:S02]  /*7840*/  LOP3.LUT R126, R126, 0x5a, RZ, 0xfc, !PT ;  /* 0x0000005a7e7e7812 */ /* 0x000fc400078efcff */
[----:B------:R-:W-:Y:S02]  /*7850*/  LOP3.LUT R127, R127, 0x5c, RZ, 0xfc, !PT ;  /* 0x0000005c7f7f7812 */ /* 0x000fe400078efcff */
[----:B------:R-:W-:Y:S01]  /*7860*/  ISETP.GE.AND P3, PT, R126, UR22, PT ;  /* 0x000000167e007c0c */ /* 0x000fe2000bf66270 */
[----:B------:R-:W-:Y:S01]  /*7870*/  @!P1 IMAD.MOV.U32 R126, RZ, RZ, R115 ;  /* 0x000000ffff7e9224 */ /* 0x000fe200078e0073 */
[----:B------:R-:W-:Y:S01]  /*7880*/  ISETP.GE.AND P4, PT, R127, UR22, PT ;  /* 0x000000167f007c0c */ /* 0x000fe2000bf86270 */
[----:B------:R-:W-:-:S05]  /*7890*/  @!P1 IMAD.MOV.U32 R127, RZ, RZ, R116 ;  /* 0x000000ffff7f9224 */ /* 0x000fca00078e0074 */
[----:B------:R0:W2:Y:S01]  /*78a0*/  @!P1 LDG.E.U8 R178, desc[UR20][R126.64] ;  /* 0x000000147eb29981 */ /* 0x0000a2000c1e1100 */
[----:B------:R-:W-:Y:S02]  /*78b0*/  ISETP.GE.AND P1, PT, R252, UR22, PT ;  /* 0x00000016fc007c0c */ /* 0x000fe4000bf26270 */
[----:B------:R-:W-:Y:S01]  /*78c0*/  PRMT R182, RZ, 0x7610, R182 ;  /* 0x00007610ffb67816 */ /* 0x000fe200000000b6 */
[----:B0-----:R-:W-:Y:S02]  /*78d0*/  @!P0 IMAD.MOV.U32 R126, RZ, RZ, R22 ;  /* 0x000000ffff7e8224 */ /* 0x001fe400078e0016 */
        /* <DEDUP_REMOVED lines=27> */
[----:B------:R-:W-:Y:S02]  /*7a90*/  PRMT R194, RZ, 0x7610, R194 ;  /* 0x00007610ffc27816 */ /* 0x000fe400000000c2 */
[----:B------:R-:W-:Y:S01]  /*7aa0*/  ISETP.GE.AND P1, PT, R246, UR22, PT ;  /* 0x00000016f6007c0c */ /* 0x000fe2000bf26270 */
[----:B0-----:R-:W-:Y:S02]  /*7ab0*/  @!P4 IMAD.MOV.U32 R126, RZ, RZ, R87 ;  /* 0x000000ffff7ec224 */ /* 0x001fe400078e0057 */
[----:B------:R-:W-:-:S05]  /*7ac0*/  @!P4 IMAD.MOV.U32 R127, RZ, RZ, R90 ;  /* 0x000000ffff7fc224 */ /* 0x000fca00078e005a */
[----:B------:R0:W2:Y:S01]  /*7ad0*/  @!P4 LDG.E.U8 R192, desc[UR20][R126.64] ;  /* 0x000000147ec0c981 */ /* 0x0000a2000c1e1100 */
[----:B------:R-:W-:Y:S01]  /*7ae0*/  PRMT R198, RZ, 0x7610, R198 ;  /* 0x00007610ffc67816 */ /* 0x000fe200000000c6 */
[----:B0-----:R-:W-:Y:S02]  /*7af0*/  @!P5 IMAD.MOV.U32 R126, RZ, RZ, R119 ;  /* 0x000000ffff7ed224 */ /* 0x001fe400078e0077 */
[----:B------:R-:W-:-:S05]  /*7b00*/  @!P5 IMAD.MOV.U32 R127, RZ, RZ, R120 ;  /* 0x000000ffff7fd224 */ /* 0x000fca00078e0078 */
[----:B------:R0:W2:Y:S01]  /*7b10*/  @!P5 LDG.E.U8 R194, desc[UR20][R126.64] ;  /* 0x000000147ec2d981 */ /* 0x0000a2000c1e1100 */
[----:B------:R-:W-:Y:S01]  /*7b20*/  PRMT R200, RZ, 0x7610, R200 ;  /* 0x00007610ffc87816 */ /* 0x000fe200000000c8 */
[----:B0-----:R-:W-:Y:S02]  /*7b30*/  @!P0 IMAD.MOV.U32 R126, RZ, RZ, R26 ;  /* 0x000000ffff7e8224 */ /* 0x001fe400078e001a */
[----:B------:R-:W-:-:S05]  /*7b40*/  @!P0 IMAD.MOV.U32 R127, RZ, RZ, R28 ;  /* 0x000000ffff7f8224 */ /* 0x000fca00078e001c */
[----:B------:R0:W2:Y:S01]  /*7b50*/  @!P0 LDG.E.U8 R198, desc[UR20][R126.64] ;  /* 0x000000147ec68981 */ /* 0x0000a2000c1e1100 */
[----:B------:R-:W-:Y:S01]  /*7b60*/  ISETP.GE.AND P0, PT, R245, UR22, PT ;  /* 0x00000016f5007c0c */ /* 0x000fe2000bf06270 */
[----:B0-----:R-:W-:Y:S02]  /*7b70*/  @!P1 IMAD.MOV.U32 R126, RZ, RZ, R58 ;  /* 0x000000ffff7e9224 */ /* 0x001fe400078e003a */
[----:B------:R-:W-:-:S05]  /*7b80*/  @!P1 IMAD.MOV.U32 R127, RZ, RZ, R60 ;  /* 0x000000ffff7f9224 */ /* 0x000fca00078e003c */
[----:B------:R0:W3:Y:S01]  /*7b90*/  @!P1 LDG.E.U8 R200, desc[UR20][R126.64] ;  /* 0x000000147ec89981 */ /* 0x0000e2000c1e1100 */
[----:B------:R-:W-:Y:S02]  /*7ba0*/  ISETP.GE.AND P1, PT, R244, UR22, PT ;  /* 0x00000016f4007c0c */ /* 0x000fe4000bf26270 */
[----:B------:R-:W-:Y:S02]  /*7bb0*/  PRMT R202, RZ, 0x7610, R202 ;  /* 0x00007610ffca7816 */ /* 0x000fe400000000ca */
[----:B0-----:R-:W-:Y:S02]  /*7bc0*/  @!P0 IMAD.MOV.U32 R126, RZ, RZ, R88 ;  /* 0x000000ffff7e8224 */ /* 0x001fe400078e0058 */
[----:B------:R-:W-:Y:S01]  /*7bd0*/  @!P0 IMAD.MOV.U32 R127, RZ, RZ, R91 ;  /* 0x000000ffff7f8224 */ /* 0x000fe200078e005b */
[----:B------:R-:W-:-:S04]  /*7be0*/  PRMT R204, RZ, 0x7610, R204 ;  /* 0x00007610ffcc7816 */ /* 0x000fc800000000cc */
[----:B------:R0:W3:Y:S01]  /*7bf0*/  @!P0 LDG.E.U8 R202, desc[UR20][R126.64] ;  /* 0x000000147eca8981 */ /* 0x0000e2000c1e1100 */
        /* <DEDUP_REMOVED lines=10> */
[----:B------:R-:W-:Y:S02]  /*7ca0*/  ISETP.GE.AND P0, PT, R241, UR22, PT ;  /* 0x00000016f1007c0c */ /* 0x000fe4000bf06270 */
[----:B------:R-:W-:Y:S01]  /*7cb0*/  PRMT R210, RZ, 0x7610, R210 ;  /* 0x00007610ffd27816 */ /* 0x000fe200000000d2 */
[----:B0-----:R-:W-:Y:S02]  /*7cc0*/  @!P1 IMAD.MOV.U32 R126, RZ, RZ, R61 ;  /* 0x000000ffff7e9224 */ /* 0x001fe400078e003d */
[----:B------:R-:W-:-:S08]  /*7cd0*/  @!P1 IMAD.MOV.U32 R127, RZ, RZ, R62 ;  /* 0x000000ffff7f9224 */ /* 0x000fd000078e003e */
[----:B------:R-:W3:Y:S04]  /*7ce0*/  @!P0 LDG.E.U8 R210, desc[UR20][R92.64] ;  /* 0x000000145cd28981 */ /* 0x000ee8000c1e1100 */
[----:B------:R0:W3:Y:S01]  /*7cf0*/  @!P1 LDG.E.U8 R208, desc[UR20][R126.64] ;  /* 0x000000147ed09981 */ /* 0x0000e2000c1e1100 */
[----:B------:R-:W-:Y:S02]  /*7d00*/  ISETP.GE.AND P1, PT, R240, UR22, PT ;  /* 0x00000016f0007c0c */ /* 0x000fe4000bf26270 */
[----:B------:R-:W-:Y:S02]  /*7d10*/  ISETP.GE.AND P0, PT, R239, UR22, PT ;  /* 0x00000016ef007c0c */ /* 0x000fe4000bf06270 */
[----:B------:R-:W-:Y:S02]  /*7d20*/  PRMT R212, RZ, 0x7610, R212 ;  /* 0x00007610ffd47816 */ /* 0x000fe400000000d4 */
[----:B------:R-:W-:-:S07]  /*7d30*/  PRMT R214, RZ, 0x7610, R214 ;  /* 0x00007610ffd67816 */ /* 0x000fce00000000d6 */
[----:B0-----:R-:W-:Y:S02]  /*7d40*/  @!P1 IMAD.MOV.U32 R126, RZ, RZ, R123 ;  /* 0x000000ffff7e9224 */ /* 0x001fe400078e007b */
[----:B------:R-:W-:-:S05]  /*7d50*/  @!P1 IMAD.MOV.U32 R127, RZ, RZ, R124 ;  /* 0x000000ffff7f9224 */ /* 0x000fca00078e007c */
[----:B------:R0:W3:Y:S01]  /*7d60*/  @!P1 LDG.E.U8 R212, desc[UR20][R126.64] ;  /* 0x000000147ed49981 */ /* 0x0000e2000c1e1100 */
[----:B------:R-:W-:Y:S01]  /*7d70*/  ISETP.GE.AND P1, PT, R238, UR22, PT ;  /* 0x00000016ee007c0c */ /* 0x000fe2000bf26270 */
[----:B0-----:R-:W-:Y:S02]  /*7d80*/  @!P0 IMAD.MOV.U32 R126, RZ, RZ, R30 ;  /* 0x000000ffff7e8224 */ /* 0x001fe400078e001e */
[----:B------:R-:W-:-:S05]  /*7d90*/  @!P0 IMAD.MOV.U32 R127, RZ, RZ, R32 ;  /* 0x000000ffff7f8224 */ /* 0x000fca00078e0020 */
[----:B------:R0:W3:Y:S01]  /*7da0*/  @!P0 LDG.E.U8 R214, desc[UR20][R126.64] ;  /* 0x000000147ed68981 */ /* 0x0000e2000c1e1100 */
[----:B------:R-:W-:Y:S02]  /*7db0*/  ISETP.GE.AND P0, PT, R237, UR22, PT ;  /* 0x00000016ed007c0c */ /* 0x000fe4000bf06270 */
[----:B------:R-:W-:Y:S02]  /*7dc0*/  PRMT R216, RZ, 0x7610, R216 ;  /* 0x00007610ffd87816 */ /* 0x000fe400000000d8 */
[----:B------:R-:W-:Y:S01]  /*7dd0*/  PRMT R218, RZ, 0x7610, R218 ;  /* 0x00007610ffda7816 */ /* 0x000fe200000000da */
[----:B0-----:R-:W-:Y:S02]  /*7de0*/  @!P1 IMAD.MOV.U32 R126, RZ, RZ, R141 ;  /* 0x000000ffff7e9224 */ /* 0x001fe400078e008d */
[----:B------:R-:W-:-:S05]  /*7df0*/  @!P1 IMAD.MOV.U32 R127, RZ, RZ, R63 ;  /* 0x000000ffff7f9224 */ /* 0x000fca00078e003f */
[----:B------:R0:W3:Y:S02]  /*7e00*/  @!P1 LDG.E.U8 R216, desc[UR20][R126.64] ;  /* 0x000000147ed89981 */ /* 0x0000e4000c1e1100 */
[----:B0-----:R-:W-:Y:S02]  /*7e10*/  @!P0 IMAD.MOV.U32 R126, RZ, RZ, R145 ;  /* 0x000000ffff7e8224 */ /* 0x001fe400078e0091 */
[----:B------:R-:W-:-:S05]  /*7e20*/  @!P0 IMAD.MOV.U32 R127, RZ, RZ, R143 ;  /* 0x000000ffff7f8224 */ /* 0x000fca00078e008f */
[----:B------:R0:W3:Y:S02]  /*7e30*/  @!P0 LDG.E.U8 R218, desc[UR20][R126.64] ;  /* 0x000000147eda8981 */ /* 0x0000e4000c1e1100 */
[----:B0-----:R-:W0:Y:S01]  /*7e40*/  S2R R127, SR_TID.X ;  /* 0x00000000007f7919 */ /* 0x001e220000002100 */
[----:B------:R-:W-:Y:S02]  /*7e50*/  ISETP.GE.AND P1, PT, R236, UR22, PT ;  /* 0x00000016ec007c0c */ /* 0x000fe4000bf26270 */
[----:B------:R-:W-:-:S11]  /*7e60*/  PRMT R220, RZ, 0x7610, R220 ;  /* 0x00007610ffdc7816 */ /* 0x000fd600000000dc */
[----:B------:R-:W-:Y:S01]  /*7e70*/  @!P1 IMAD.MOV.U32 R126, RZ, RZ, R149 ;  /* 0x000000ffff7e9224 */ /* 0x000fe200078e0095 */
[----:B0-----:R-:W-:-:S04]  /*7e80*/  LOP3.LUT R127, R127, 0x7f, RZ, 0xc0, !PT ;  /* 0x0000007f7f7f7812 */ /* 0x001fc800078ec0ff */
[----:B------:R-:W-:Y:S01]  /*7e90*/  ISETP.GE.AND P0, PT, R127, UR22, PT ;  /* 0x000000167f007c0c */ /* 0x000fe2000bf06270 */
[----:B------:R-:W-:-:S05]  /*7ea0*/  @!P1 IMAD.MOV.U32 R127, RZ, RZ, R147 ;  /* 0x000000ffff7f9224 */ /* 0x000fca00078e0093 */
[----:B------:R0:W3:Y:S01]  /*7eb0*/  @!P1 LDG.E.U8 R220, desc[UR20][R126.64] ;  /* 0x000000147edc9981 */ /* 0x0000e2000c1e1100 */
[----:B------:R-:W-:Y:S01]  /*7ec0*/  BAR.SYNC.DEFER_BLOCKING 0x0 ;  /* 0x0000000000007b1d */ /* 0x000fe20000010000 */
[----:B------:R-:W-:-:S05]  /*7ed0*/  PRMT R222, RZ, 0x7610, R222 ;  /* 0x00007610ffde7816 */ /* 0x000fca00000000de */
[----:B0-----:R-:W-:Y:S02]  /*7ee0*/  @!P0 IMAD.MOV.U32 R126, RZ, RZ, R153 ;  /* 0x000000ffff7e8224 */ /* 0x001fe400078e0099 */
[----:B------:R-:W-:Y:S01]  /*7ef0*/  @!P0 IMAD.MOV.U32 R127, RZ, RZ, R151 ;  /* 0x000000ffff7f8224 */ /* 0x000fe200078e0097 */
[----:B------:R-:W-:Y:S02]  /*7f00*/  PRMT R224, RZ, 0x7610, R224 ;  /* 0x00007610ffe07816 */ /* 0x000fe400000000e0 */
[----:B------:R-:W-:Y:S02]  /*7f10*/  PRMT R226, RZ, 0x7610, R226 ;  /* 0x00007610ffe27816 */ /* 0x000fe400000000e2 */
[----:B------:R0:W4:Y:S02]  /*7f20*/  @!P0 LDG.E.U8 R222, desc[UR20][R126.64] ;  /* 0x000000147ede8981 */ /* 0x000124000c1e1100 */
[----:B0-----:R-:W-:Y:S02]  /*7f30*/  @!P0 IMAD.MOV.U32 R126, RZ, RZ, R169 ;  /* 0x000000ffff7e8224 */ /* 0x001fe400078e00a9 */
[----:B------:R-:W-:-:S05]  /*7f40*/  @!P0 IMAD.MOV.U32 R127, RZ, RZ, R167 ;  /* 0x000000ffff7f8224 */ /* 0x000fca00078e00a7 */
[----:B------:R0:W4:Y:S01]  /*7f50*/  @!P0 LDG.E.U8 R224, desc[UR20][R126.64] ;  /* 0x000000147ee08981 */ /* 0x000122000c1e1100 */
[----:B------:R-:W-:Y:S01]  /*7f60*/  PRMT R228, RZ, 0x7610, R228 ;  /* 0x00007610ffe47816 */ /* 0x000fe200000000e4 */
        /* <DEDUP_REMOVED lines=10> */
[----:B------:R0:W5:Y:S01]  /*8010*/  @!P0 LDG.E.U8 R230, desc[UR20][R126.64] ;  /* 0x000000147ee68981 */ /* 0x000162000c1e1100 */
[----:B------:R-:W-:Y:S01]  /*8020*/  PRMT R234, RZ, 0x7610, R234 ;  /* 0x00007610ffea7816 */ /* 0x000fe200000000ea */
[----:B0-----:R-:W-:Y:S02]  /*8030*/  @!P0 IMAD.MOV.U32 R126, RZ, RZ, R173 ;  /* 0x000000ffff7e8224 */ /* 0x001fe400078e00ad */
[----:B------:R-:W-:-:S05]  /*8040*/  @!P0 IMAD.MOV.U32 R127, RZ, RZ, R171 ;  /* 0x000000ffff7f8224 */ /* 0x000fca00078e00ab */
[----:B------:R0:W5:Y:S04]  /*8050*/  @!P0 LDG.E.U8 R232, desc[UR20][R126.64] ;  /* 0x000000147ee88981 */ /* 0x000168000c1e1100 */
[----:B--2---:R1:W-:Y:S01]  /*8060*/  STS.U8 [R94+UR9+0x4000], R219 ;  /* 0x004000db5e007988 */ /* 0x0043e20008000009 */
[----:B0-----:R-:W-:Y:S02]  /*8070*/  @!P0 IMAD.MOV.U32 R126, RZ, RZ, R189 ;  /* 0x000000ffff7e8224 */ /* 0x001fe400078e00bd */
[----:B------:R-:W-:Y:S01]  /*8080*/  @!P0 IMAD.MOV.U32 R127, RZ, RZ, R186 ;  /* 0x000000ffff7f8224 */ /* 0x000fe200078e00ba */
[----:B-1----:R-:W-:-:S04]  /*8090*/  PRMT R219, RZ, 0x7610, R219 ;  /* 0x00007610ffdb7816 */ /* 0x002fc800000000db */
[----:B------:R0:W2:Y:S04]  /*80a0*/  @!P0 LDG.E.U8 R234, desc[UR20][R126.64] ;  /* 0x000000147eea8981 */ /* 0x0000a8000c1e1100 */
[----:B------:R1:W-:Y:S01]  /*80b0*/  STS.U8 [R94+UR9+0x4400], R213 ;  /* 0x004400d55e007988 */ /* 0x0003e20008000009 */
        /* <DEDUP_REMOVED lines=38> */
[----:B------:R0:W2:Y:S02]  /*8320*/  @!P0 LDG.E.U8 R138, desc[UR20][R126.64] ;  /* 0x000000147e8a8981 */ /* 0x0000a4000c1e1100 */
[----:B0-----:R-:W-:Y:S02]  /*8330*/  @!P0 IMAD.MOV.U32 R126, RZ, RZ, R211 ;  /* 0x000000ffff7e8224 */ /* 0x001fe400078e00d3 */
[----:B------:R-:W-:-:S05]  /*8340*/  @!P0 IMAD.MOV.U32 R127, RZ, RZ, R209 ;  /* 0x000000ffff7f8224 */ /* 0x000fca00078e00d1 */
[----:B------:R0:W2:Y:S04]  /*8350*/  @!P0 LDG.E.U8 R139, desc[UR20][R126.64] ;  /* 0x000000147e8b8981 */ /* 0x0000a8000c1e1100 */
[----:B------:R1:W-:Y:S04]  /*8360*/  STS.U8 [R94+UR9+0x6400], R164 ;  /* 0x006400a45e007988 */ /* 0x0003e80008000009 */
[----:B------:R0:W-:Y:S01]  /*8370*/  STS.U8 [R94+UR9+0x6800], R172 ;  /* 0x006800ac5e007988 */ /* 0x0001e20008000009 */
[----:B-1----:R-:W-:-:S03]  /*8380*/  LOP3.LUT R164, R94, 0x20, RZ, 0x3c, !PT ;  /* 0x000000205ea47812 */ /* 0x002fc600078e3cff */
[----:B------:R1:W-:Y:S04]  /*8390*/  STS.U8 [R94+UR9+0x6c00], R180 ;  /* 0x006c00b45e007988 */ /* 0x0003e80008000009 */
[----:B------:R1:W-:Y:S04]  /*83a0*/  STS.U8 [R94+UR9+0x7000], R188 ;  /* 0x007000bc5e007988 */ /* 0x0003e80008000009 */
[----:B------:R1:W-:Y:S04]  /*83b0*/  STS.U8 [R94+UR9+0x7400], R198 ;  /* 0x007400c65e007988 */ /* 0x0003e80008000009 */
[----:B---3--:R1:W-:Y:S04]  /*83c0*/  STS.U8 [R94+UR9+0x7800], R206 ;  /* 0x007800ce5e007988 */ /* 0x0083e80008000009 */
[----:B------:R1:W-:Y:S04]  /*83d0*/  STS.U8 [R94+UR9+0x7c00], R214 ;  /* 0x007c00d65e007988 */ /* 0x0003e80008000009 */
[----:B------:R1:W-:Y:S04]  /*83e0*/  STS.U8 [R164+UR9+0x4100], R233 ;  /* 0x004100e9a4007988 */ /* 0x0003e80008000009 */
[----:B------:R1:W-:Y:S04]  /*83f0*/  STS.U8 [R164+UR9+0x4500], R227 ;  /* 0x004500e3a4007988 */ /* 0x0003e80008000009 */
[----:B------:R1:W-:Y:S04]  /*8400*/  STS.U8 [R164+UR9+0x4900], R221 ;  /* 0x004900dda4007988 */ /* 0x0003e80008000009 */
[----:B------:R1:W-:Y:S04]  /*8410*/  STS.U8 [R164+UR9+0x4d00], R137 ;  /* 0x004d0089a4007988 */ /* 0x0003e80008000009 */
[----:B------:R1:W-:Y:S04]  /*8420*/  STS.U8 [R164+UR9+0x5100], R128 ;  /* 0x00510080a4007988 */ /* 0x0003e80008000009 */
[----:B------:R1:W-:Y:S04]  /*8430*/  STS.U8 [R164+UR9+0x5500], R140 ;  /* 0x0055008ca4007988 */ /* 0x0003e80008000009 */
[----:B------:R1:W-:Y:S04]  /*8440*/  STS.U8 [R164+UR9+0x5900], R146 ;  /* 0x00590092a4007988 */ /* 0x0003e80008000009 */
[----:B------:R1:W-:Y:S01]  /*8450*/  STS.U8 [R164+UR9+0x5d00], R152 ;  /* 0x005d0098a4007988 */ /* 0x0003e20008000009 */
[----:B0-----:R-:W-:-:S03]  /*8460*/  LOP3.LUT R126, R94, 0x40, RZ, 0x3c, !PT ;  /* 0x000000405e7e7812 */ /* 0x001fc600078e3cff */
        /* <DEDUP_REMOVED lines=8> */
[----:B----4-:R1:W-:Y:S04]  /*84f0*/  STS.U8 [R126+UR9+0x4200], R231 ;  /* 0x004200e77e007988 */ /* 0x0103e80008000009 */
[----:B------:R1:W-:Y:S04]  /*8500*/  STS.U8 [R126+UR9+0x4600], R225 ;  /* 0x004600e17e007988 */ /* 0x0003e80008000009 */
[----:B------:R1:W-:Y:S04]  /*8510*/  STS.U8 [R126+UR9+0x4a00], R217 ;  /* 0x004a00d97e007988 */ /* 0x0003e80008000009 */
[----:B------:R1:W-:Y:S04]  /*8520*/  STS.U8 [R126+UR9+0x4e00], R131 ;  /* 0x004e00837e007988 */ /* 0x0003e80008000009 */
[----:B------:R1:W-:Y:S04]  /*8530*/  STS.U8 [R126+UR9+0x5200], R132 ;  /* 0x005200847e007988 */ /* 0x0003e80008000009 */
[----:B------:R1:W-:Y:S04]  /*8540*/  STS.U8 [R126+UR9+0x5600], R142 ;  /* 0x0056008e7e007988 */ /* 0x0003e80008000009 */
[----:B------:R1:W-:Y:S04]  /*8550*/  STS.U8 [R126+UR9+0x5a00], R148 ;  /* 0x005a00947e007988 */ /* 0x0003e80008000009 */
[----:B------:R1:W-:Y:S01]  /*8560*/  STS.U8 [R126+UR9+0x5e00], R154 ;  /* 0x005e009a7e007988 */ /* 0x0003e20008000009 */
[----:B------:R-:W-:-:S03]  /*8570*/  LOP3.LUT R127, R94, 0x60, RZ, 0x3c, !PT ;  /* 0x000000605e7f7812 */ /* 0x000fc600078e3cff */
        /* <DEDUP_REMOVED lines=8> */
[----:B-----5:R1:W-:Y:S04]  /*8600*/  STS.U8 [R127+UR9+0x4300], R229 ;  /* 0x004300e57f007988 */ /* 0x0203e80008000009 */
        /* <DEDUP_REMOVED lines=21> */
[----:B--2---:R1:W-:Y:S04]  /*8760*/  STS.U8 [R164+UR9+0x9900], R234 ;  /* 0x009900eaa4007988 */ /* 0x0043e80008000009 */
        /* <DEDUP_REMOVED lines=9> */
[----:B------:R0:W-:Y:S06]  /*8800*/  MEMBAR.ALL.CTA ;  /* 0x0000000000007992 */ /* 0x0001ec0000008000 */
[----:B0-----:R-:W0:Y:S01]  /*8810*/  FENCE.VIEW.ASYNC.S ;  /* 0x00000000000073c6 */ /* 0x001e220000000000 */
[----:B------:R-:W-:Y:S01]  /*8820*/  ULEA UR6, UR23, UR9, 0x3 ;  /* 0x0000000917067291 */ /* 0x000fe2000f8e18ff */
[----:B------:R-:W-:-:S03]  /*8830*/  UMOV UR4, UR5 ;  /* 0x0000000500047c82 */ /* 0x000fc60008000000 */
[----:B------:R-:W-:Y:S01]  /*8840*/  UIADD3 UR6, UPT, UPT, UR6, 0xa000, URZ ;  /* 0x0000a00006067890 */ /* 0x000fe2000fffe0ff */
[----:B0-----:R-:W-:Y:S06]  /*8850*/  BAR.SYNC.DEFER_BLOCKING 0x0 ;  /* 0x0000000000007b1d */ /* 0x001fec0000010000 */
[----:B-1----:R-:W-:Y:S05]  /*8860*/  BRA.U UP1, `(.L_x_9) ;  /* 0x0000000101487547 */ /* 0x002fea000b800000 */
[----:B------:R-:W-:Y:S01]  /*8870*/  UMOV UR13, 0x40004040 ;  /* 0x40004040000d7882 */ /* 0x000fe20000000000 */
[----:B------:R-:W-:Y:S01]  /*8880*/  UMOV UR15, 0x40004040 ;  /* 0x40004040000f7882 */ /* 0x000fe20000000000 */
[----:B------:R-:W-:Y:S01]  /*8890*/  UMOV UR16, 0x0 ;  /* 0x0000000000107882 */ /* 0x000fe20000000000 */
[----:B------:R-:W-:Y:S01]  /*88a0*/  UMOV UR17, 0x8088010 ;  /* 0x0808801000117882 */ /* 0x000fe20000000000 */
[----:B------:R-:W-:Y:S01]  /*88b0*/  UMOV UR38, 0x0 ;  /* 0x0000000000267882 */ /* 0x000fe20000000000 */
[----:B------:R-:W-:Y:S01]  /*88c0*/  UMOV UR39, 0x8088010 ;  /* 0x0808801000277882 */ /* 0x000fe20000000000 */
[----:B------:R-:W-:Y:S01]  /*88d0*/  UMOV UR40, 0x0 ;  /* 0x0000000000287882 */ /* 0x000fe20000000000 */
[----:B------:R-:W-:Y:S01]  /*88e0*/  UMOV UR41, 0x8088010 ;  /* 0x0808801000297882 */ /* 0x000fe20000000000 */
[----:B------:R-:W-:Y:S01]  /*88f0*/  UMOV UR7, URZ ;  /* 0x000000ff00077c82 */ /* 0x000fe20008000000 */
[----:B------:R0:W-:Y:S01]  /*8900*/  UTCQMMA gdesc[UR12], gdesc[UR14], tmem[UR8], tmem[UR16], idesc[UR17], UPT ;  /* 0x00ff100e0c0075ea */ /* 0x0001e2000b800308 */
        /* <DEDUP_REMOVED lines=8> */
.L_x_9:
[----:B------:R-:W-:Y:S01]  /*8990*/  UIADD3 UR23, UPT, UPT, UR23, 0x1, URZ ;  /* 0x0000000117177890 */ /* 0x000fe2000fffe0ff */
[----:B------:R-:W-:Y:S01]  /*89a0*/  IMAD.U32 R125, RZ, RZ, UR4 ;  /* 0x00000004ff7d7e24 */ /* 0x000fe2000f8e00ff */
[----:B------:R-:W-:Y:S02]  /*89b0*/  UIADD3 UR19, UPT, UPT, UR19, -0x1, URZ ;  /* 0xffffffff13137890 */ /* 0x000fe4000fffe0ff */
[----:B------:R-:W-:Y:S02]  /*89c0*/  UISETP.GT.AND UP2, UPT, UR23, 0x1, UPT ;  /* 0x000000011700788c */ /* 0x000fe4000bf44270 */
[----:B------:R-:W-:Y:S02]  /*89d0*/  UIADD3 UR22, UPT, UPT, UR22, -0x80, URZ ;  /* 0xffffff8016167890 */ /* 0x000fe4000fffe0ff */
[----:B0-----:R-:W-:Y:S02]  /*89e0*/  USEL UR5, URZ, 0x1, !UP2 ;  /* 0x00000001ff057887 */ /* 0x001fe4000d000000 */
[----:B------:R-:W-:-:S02]  /*89f0*/  USEL UR23, UR23, URZ, !UP2 ;  /* 0x000000ff17177287 */ /* 0x000fc4000d000000 */
[----:B------:R-:W-:Y:S02]  /*8a00*/  UISETP.NE.U32.AND UP2, UPT, UR19, URZ, UPT ;  /* 0x000000ff1300728c */ /* 0x000fe4000bf45070 */
[----:B------:R-:W-:-:S07]  /*8a10*/  ULOP3.LUT UR5, UR4, UR5, URZ, 0x3c, !UPT ;  /* 0x0000000504057292 */ /* 0x000fce000f8e3cff */
[----:B------:R-:W-:Y:S05]  /*8a20*/  BRA.U UP2, `(.L_x_10) ;  /* 0xffffffc902d87547 */ /* 0x000fea000b83ffff */
.L_x_7:
[----:B------:R-:W1:Y:S02]  /*8a30*/  LDCU UR5, c[0x0][0x3a0] ;  /* 0x00007400ff0577ac */ /* 0x000e640008000800 */
[----:B-1----:R-:W-:-:S04]  /*8a40*/  UIADD3 UR5, UPT, UPT, UR5, 0x7f, URZ ;  /* 0x0000007f05057890 */ /* 0x002fc8000fffe0ff */
[----:B------:R-:W-:-:S09]  /*8a50*/  UISETP.GE.AND UP1, UPT, UR5, 0x80, UPT ;  /* 0x000000800500788c */ /* 0x000fd2000bf26270 */
[----:B------:R-:W-:Y:S05]  /*8a60*/  BRA.U !UP1, `(.L_x_11) ;  /* 0x0000000109107547 */ /* 0x000fea000b800000 */
[----:B------:R-:W-:-:S06]  /*8a70*/  USHF.L.U32 UR4, UR4, 0x1f, URZ ;  /* 0x0000001f04047899 */ /* 0x000fcc00080006ff */
[----:B------:R-:W-:-:S04]  /*8a80*/  IMAD.U32 R0, RZ, RZ, UR4 ;  /* 0x00000004ff007e24 */ /* 0x000fc8000f8e00ff */
[----:B------:R-:W1:Y:S02]  /*8a90*/  SYNCS.PHASECHK.TRANS64.TRYWAIT P0, [UR6], R0 ;  /* 0x00000000ff0075a7 */ /* 0x000e640008001106 */
[----:B-1----:R-:W-:Y:S05]  /*8aa0*/  @!P0 BRA `(.L_x_12) ;  /* 0x0000000c009c8947 */ /* 0x002fea0003800000 */
.L_x_11:
[----:B------:R-:W-:Y:S06]  /*8ab0*/  BAR.SYNC.DEFER_BLOCKING 0x0 ;  /* 0x0000000000007b1d */ /* 0x000fec0000010000 */
[----:B------:R-:W1:Y:S01]  /*8ac0*/  LDCU UR4, c[0x0][0x3b4] ;  /* 0x00007680ff0477ac */ /* 0x000e620008000800 */
[----:B------:R-:W2:Y:S01]  /*8ad0*/  S2R R2, SR_TID.X ;  /* 0x0000000000027919 */ /* 0x000ea20000002100 */
[----:B------:R-:W3:Y:S01]  /*8ae0*/  LDCU.128 UR12, c[0x0][0x390] ;  /* 0x00007200ff0c77ac */ /* 0x000ee20008000c00 */
[----:B------:R-:W1:Y:S01]  /*8af0*/  LDL.LU R31, [R1+0x40] ;  /* 0x00004000011f7983 */ /* 0x000e620000300800 */
[----:B------:R-:W4:Y:S03]  /*8b00*/  LDCU UR5, c[0x0][0x3b8] ;  /* 0x00007700ff0577ac */ /* 0x000f260008000800 */
[----:B------:R-:W4:Y:S04]  /*8b10*/  LDL.LU R25, [R1+0x3c] ;  /* 0x00003c0001197983 */ /* 0x000f280000300800 */
[----:B------:R-:W5:Y:S01]  /*8b20*/  LDL.LU R30, [R1+0x38] ;  /* 0x00003800011e7983 */ /* 0x000f620000300800 */
[----:B------:R-:W0:Y:S02]  /*8b30*/  @!P2 SYNCS.CCTL.IV [UR9+0xa000] ;  /* 0x00a00000ff00a9b1 */ /* 0x000e240008000009 */
[----:B0-----:R-:W-:Y:S06]  /*8b40*/  BAR.SYNC.DEFER_BLOCKING 0x0 ;  /* 0x0000000000007b1d */ /* 0x001fec0000010000 */
[----:B------:R-:W0:Y:S01]  /*8b50*/  LDTM.x16 R4, tmem[UR10] ;  /* 0x0000000a000479ee */ /* 0x000e220008240000 */
[----:B------:R-:W5:Y:S04]  /*8b60*/  LDL.LU R29, [R1+0x34] ;  /* 0x00003400011d7983 */ /* 0x000f680000300800 */
[----:B------:R-:W5:Y:S01]  /*8b70*/  LDL.LU R28, [R1+0x30] ;  /* 0x00003000011c7983 */ /* 0x000f620000300800 */
[C---:B--2---:R-:W-:Y:S01]  /*8b80*/  IMAD.SHL.U32 R20, R2.reuse, 0x10, RZ ;  /* 0x0000001002147824 */ /* 0x044fe200078e00ff */
[C---:B------:R-:W-:Y:S01]  /*8b90*/  LOP3.LUT R0, R2.reuse, 0x18, RZ, 0xc0, !PT ;  /* 0x0000001802007812 */ /* 0x040fe200078ec0ff */
[----:B------:R-:W-:Y:S01]  /*8ba0*/  IMAD.SHL.U32 R21, R2, 0x4, RZ ;  /* 0x0000000402157824 */ /* 0x000fe200078e00ff */
[----:B------:R-:W2:Y:S02]  /*8bb0*/  LDL.LU R27, [R1+0x2c] ;  /* 0x00002c00011b7983 */ /* 0x000ea40000300800 */
[----:B------:R-:W-:-:S02]  /*8bc0*/  LOP3.LUT R2, R20, 0x870, RZ, 0xc0, !PT ;  /* 0x0000087014027812 */ /* 0x000fc400078ec0ff */
[----:B------:R-:W-:Y:S01]  /*8bd0*/  LOP3.LUT R3, R21, 0x180, RZ, 0xc0, !PT ;  /* 0x0000018015037812 */ /* 0x000fe200078ec0ff */
[----:B------:R-:W2:Y:S01]  /*8be0*/  LDL.LU R26, [R1+0x28] ;  /* 0x00002800011a7983 */ /* 0x000ea20000300800 */
[----:B------:R-:W-:Y:S01]  /*8bf0*/  LEA R23, R0, UR9, 0x6 ;  /* 0x0000000900177c11 */ /* 0x000fe2000f8e30ff */
[----:B------:R-:W3:Y:S01]  /*8c00*/  @!P2 SYNCS.CCTL.IV [UR9+0xa008] ;  /* 0x00a00800ff00a9b1 */ /* 0x000ee20008000009 */
[----:B------:R-:W-:Y:S01]  /*8c10*/  NOP ;  /* 0x0000000000007918 */ /* 0x000fe20000000000 */
[----:B0-----:R-:W-:Y:S02]  /*8c20*/  F2FP.SATFINITE.E4M3.F32.PACK_AB_MERGE_C R4, R5, R4, RZ ;  /* 0x000000040504723e */ /* 0x001fe400048070ff */
[----:B------:R-:W-:Y:S02]  /*8c30*/  F2FP.SATFINITE.E4M3.F32.PACK_AB_MERGE_C R8, R9, R8, RZ ;  /* 0x000000080908723e */ /* 0x000fe400048070ff */
[----:B------:R-:W-:Y:S02]  /*8c40*/  F2FP.SATFINITE.E4M3.F32.PACK_AB_MERGE_C R6, R7, R6, RZ ;  /* 0x000000060706723e */ /* 0x000fe400048070ff */
[----:B------:R-:W-:-:S02]  /*8c50*/  LOP3.LUT R4, R4, 0xffff, RZ, 0xc0, !PT ;  /* 0x0000ffff04047812 */ /* 0x000fc400078ec0ff */
[----:B------:R-:W-:Y:S02]  /*8c60*/  LOP3.LUT R8, R8, 0xffff, RZ, 0xc0, !PT ;  /* 0x0000ffff08087812 */ /* 0x000fe400078ec0ff */
[----:B------:R-:W-:Y:S02]  /*8c70*/  LOP3.LUT R5, R6, 0xffff, RZ, 0xc0, !PT ;  /* 0x0000ffff06057812 */ /* 0x000fe400078ec0ff */
[----:B------:R-:W-:Y:S01]  /*8c80*/  IADD3 R22, PT, PT, R3, R23, R2 ;  /* 0x0000001703167210 */ /* 0x000fe20007ffe002 */
[----:B------:R-:W-:Y:S01]  /*8c90*/  IMAD R23, R0, 0x40, R23 ;  /* 0x0000004000177824 */ /* 0x000fe200078e0217 */
[----:B------:R-:W-:Y:S02]  /*8ca0*/  F2FP.SATFINITE.E4M3.F32.PACK_AB_MERGE_C R12, R13, R12, RZ ;  /* 0x0000000c0d0c723e */ /* 0x000fe400048070ff */
[----:B------:R-:W-:Y:S02]  /*8cb0*/  F2FP.SATFINITE.E4M3.F32.PACK_AB_MERGE_C R14, R15, R14, RZ ;  /* 0x0000000e0f0e723e */ /* 0x000fe400048070ff */
[----:B------:R-:W-:-:S02]  /*8cc0*/  F2FP.SATFINITE.E4M3.F32.PACK_AB_MERGE_C R16, R17, R16, RZ ;  /* 0x000000101110723e */ /* 0x000fc400048070ff */
[----:B------:R-:W-:Y:S02]  /*8cd0*/  PRMT R0, R8, 0x3340, R1 ;  /* 0x0000334008007816 */ /* 0x000fe40000000001 */
[----:B------:R-:W-:Y:S02]  /*8ce0*/  PRMT R3, R4, 0x3340, R5 ;  /* 0x0000334004037816 */ /* 0x000fe40000000005 */
[----:B------:R-:W-:Y:S02]  /*8cf0*/  LOP3.LUT R12, R12, 0xffff, RZ, 0xc0, !PT ;  /* 0x0000ffff0c0c7812 */ /* 0x000fe400078ec0ff */
[----:B------:R-:W-:Y:S02]  /*8d00*/  LOP3.LUT R9, R14, 0xffff, RZ, 0xc0, !PT ;  /* 0x0000ffff0e097812 */ /* 0x000fe400078ec0ff */
[----:B------:R-:W-:Y:S02]  /*8d10*/  LOP3.LUT R16, R16, 0xffff, RZ, 0xc0, !PT ;  /* 0x0000ffff10107812 */ /* 0x000fe400078ec0ff */
[----:B------:R-:W-:-:S02]  /*8d20*/  PRMT R7, R3, 0x5410, R0 ;  /* 0x0000541003077816 */ /* 0x000fc40000000000 */
[----:B------:R-:W-:Y:S02]  /*8d30*/  SHF.R.U32.HI R0, RZ, 0x8, R4 ;  /* 0x00000008ff007819 */ /* 0x000fe40000011604 */
[----:B------:R-:W-:Y:S02]  /*8d40*/  SHF.R.U32.HI R2, RZ, 0x8, R5 ;  /* 0x00000008ff027819 */ /* 0x000fe40000011605 */
[----:B------:R-:W-:Y:S02]  /*8d50*/  SHF.R.U32.HI R3, RZ, 0x8, R8 ;  /* 0x00000008ff037819 */ /* 0x000fe40000011608 */
[----:B------:R-:W-:Y:S02]  /*8d60*/  F2FP.SATFINITE.E4M3.F32.PACK_AB_MERGE_C R10, R11, R10, RZ ;  /* 0x0000000a0b0a723e */ /* 0x000fe400048070ff */
[----:B------:R-:W-:Y:S02]  /*8d70*/  SHF.R.U32.HI R4, RZ, 0x8, R12 ;  /* 0x00000008ff047819 */ /* 0x000fe4000001160c */
[----:B------:R-:W-:-:S02]  /*8d80*/  SHF.R.U32.HI R5, RZ, 0x8, R9 ;  /* 0x00000008ff057819 */ /* 0x000fc40000011609 */
[----:B------:R-:W-:Y:S02]  /*8d90*/  SHF.R.U32.HI R6, RZ, 0x8, R16 ;  /* 0x00000008ff067819 */ /* 0x000fe40000011610 */
[----:B------:R-:W-:Y:S02]  /*8da0*/  PRMT R11, R12, 0x3340, R9 ;  /* 0x000033400c0b7816 */ /* 0x000fe40000000009 */
[----:B------:R-:W-:Y:S02]  /*8db0*/  LOP3.LUT R9, R0, 0xffff, RZ, 0xc0, !PT ;  /* 0x0000ffff00097812 */ /* 0x000fe400078ec0ff */
[----:B------:R-:W-:Y:S02]  /*8dc0*/  LOP3.LUT R2, R2, 0xffff, RZ, 0xc0, !PT ;  /* 0x0000ffff02027812 */ /* 0x000fe400078ec0ff */
[----:B------:R-:W-:Y:S02]  /*8dd0*/  LOP3.LUT R3, R3, 0xffff, RZ, 0xc0, !PT ;  /* 0x0000ffff03037812 */ /* 0x000fe400078ec0ff */
[----:B------:R-:W-:-:S02]  /*8de0*/  LOP3.LUT R4, R4, 0xffff, RZ, 0xc0, !PT ;  /* 0x0000ffff04047812 */ /* 0x000fc400078ec0ff */
[----:B------:R-:W-:Y:S02]  /*8df0*/  LOP3.LUT R5, R5, 0xffff, RZ, 0xc0, !PT ;  /* 0x0000ffff05057812 */ /* 0x000fe400078ec0ff */
[----:B------:R-:W-:Y:S02]  /*8e00*/  LOP3.LUT R6, R6, 0xffff, RZ, 0xc0, !PT ;  /* 0x0000ffff06067812 */ /* 0x000fe400078ec0ff */
[----:B------:R-:W-:Y:S02]  /*8e10*/  PRMT R8, R16, 0x3340, R1 ;  /* 0x0000334010087816 */ /* 0x000fe40000000001 */
[----:B------:R-:W-:Y:S01]  /*8e20*/  PRMT R2, R9, 0x3340, R2 ;  /* 0x0000334009027816 */ /* 0x000fe20000000002 */
[----:B------:R-:W2:Y:S01]  /*8e30*/  LDL.LU R16, [R1+0x24] ;  /* 0x0000240001107983 */ /* 0x000ea20000300800 */
[----:B------:R-:W-:Y:S02]  /*8e40*/  PRMT R3, R3, 0x3340, R24 ;  /* 0x0000334003037816 */ /* 0x000fe40000000018 */
[----:B------:R-:W-:-:S02]  /*8e50*/  F2FP.SATFINITE.E4M3.F32.PACK_AB_MERGE_C R18, R19, R18, RZ ;  /* 0x000000121312723e */ /* 0x000fc400048070ff */
[----:B------:R-:W-:Y:S02]  /*8e60*/  PRMT R5, R4, 0x3340, R5 ;  /* 0x0000334004057816 */ /* 0x000fe40000000005 */
[----:B------:R-:W-:Y:S02]  /*8e70*/  PRMT R6, R6, 0x3340, R1 ;  /* 0x0000334006067816 */ /* 0x000fe40000000001 */
[----:B------:R-:W-:Y:S02]  /*8e80*/  LOP3.LUT R10, R10, 0xffff, RZ, 0xc0, !PT ;  /* 0x0000ffff0a0a7812 */ /* 0x000fe400078ec0ff */
[----:B------:R-:W-:Y:S02]  /*8e90*/  PRMT R3, R2, 0x5410, R3 ;  /* 0x0000541002037816 */ /* 0x000fe40000000003 */
[----:B------:R-:W-:Y:S02]  /*8ea0*/  PRMT R11, R11, 0x5410, R8 ;  /* 0x000054100b0b7816 */ /* 0x000fe40000000008 */
[----:B------:R-:W-:-:S02]  /*8eb0*/  LOP3.LUT R18, R18, 0xffff, RZ, 0xc0, !PT ;  /* 0x0000ffff12127812 */ /* 0x000fc400078ec0ff */
[----:B------:R-:W-:Y:S02]  /*8ec0*/  PRMT R5, R5, 0x5410, R6 ;  /* 0x0000541005057816 */ /* 0x000fe40000000006 */
[--C-:B------:R-:W-:Y:S02]  /*8ed0*/  PRMT R8, R7, 0x4210, R10.reuse ;  /* 0x0000421007087816 */ /* 0x100fe4000000000a */
[----:B------:R-:W-:Y:S02]  /*8ee0*/  PRMT R9, R3, 0x5210, R10 ;  /* 0x0000521003097816 */ /* 0x000fe4000000000a */
[--C-:B------:R-:W-:Y:S02]  /*8ef0*/  PRMT R10, R11, 0x4210, R18.reuse ;  /* 0x000042100b0a7816 */ /* 0x100fe40000000012 */
[----:B------:R-:W-:Y:S02]  /*8f00*/  PRMT R11, R5, 0x5210, R18 ;  /* 0x00005210050b7816 */ /* 0x000fe40000000012 */
[----:B------:R-:W2:Y:S04]  /*8f10*/  LDL.LU R18, [R1+0x20] ;  /* 0x0000200001127983 */ /* 0x000ea80000300800 */
[----:B---3--:R-:W-:Y:S01]  /*8f20*/  STSM.16.M88.4 [R22], R8 ;  /* 0x0000000816007844 */ /* 0x008fe20000000200 */
[----:B------:R-:W-:-:S02]  /*8f30*/  LOP3.LUT R20, R20, 0x70, RZ, 0xc0, !PT ;  /* 0x0000007014147812 */ /* 0x000fc400078ec0ff */
[----:B------:R-:W-:-:S04]  /*8f40*/  LOP3.LUT R21, R21, 0x380, RZ, 0xc0, !PT ;  /* 0x0000038015157812 */ /* 0x000fc800078ec0ff */
[----:B------:R-:W-:Y:S01]  /*8f50*/  IADD3 R4, PT, PT, R21, R23, R20 ;  /* 0x0000001715047210 */ /* 0x000fe20007ffe014 */
[----:B------:R-:W-:Y:S06]  /*8f60*/  BAR.SYNC.DEFER_BLOCKING 0x0 ;  /* 0x0000000000007b1d */ /* 0x000fec0000010000 */
[----:B------:R-:W0:Y:S02]  /*8f70*/  LDSM.16.M88.4 R4, [R4] ;  /* 0x000000000404783b */ /* 0x000e240000000200 */
[C---:B0-----:R-:W-:Y:S02]  /*8f80*/  PRMT R15, R4.reuse, 0x7770, RZ ;  /* 0x00007770040f7816 */ /* 0x041fe400000000ff */
[----:B------:R-:W-:Y:S01]  /*8f90*/  PRMT R17, R4, 0x7771, RZ ;  /* 0x0000777104117816 */ /* 0x000fe200000000ff */
[C---:B-1----:R-:W-:Y:S01]  /*8fa0*/  IMAD R0, R31.reuse, UR4, RZ ;  /* 0x000000041f007c24 */ /* 0x042fe2000f8e02ff */
[----:B------:R-:W-:Y:S01]  /*8fb0*/  ISETP.GE.AND P0, PT, R31, UR14, PT ;  /* 0x0000000e1f007c0c */ /* 0x000fe2000bf06270 */
[----:B----4-:R-:W-:-:S03]  /*8fc0*/  IMAD R3, R25, UR5, RZ ;  /* 0x0000000519037c24 */ /* 0x010fc6000f8e02ff */
[----:B------:R-:W-:Y:S02]  /*8fd0*/  IADD3 R23, P2, PT, R0, UR12, RZ ;  /* 0x0000000c00177c10 */ /* 0x000fe4000ff5e0ff */
[----:B------:R-:W-:Y:S01]  /*8fe0*/  ISETP.LT.AND P1, PT, R25, UR15, !P0 ;  /* 0x0000000f19007c0c */ /* 0x000fe2000c721270 */
[C---:B-----5:R-:W-:Y:S01]  /*8ff0*/  IMAD R9, R30.reuse, UR5, RZ ;  /* 0x000000051e097c24 */ /* 0x060fe2000f8e02ff */
[----:B------:R-:W-:Y:S02]  /*9000*/  ISETP.LT.AND P4, PT, R30, UR15, !P0 ;  /* 0x0000000f1e007c0c */ /* 0x000fe4000c781270 */
[----:B------:R-:W-:Y:S02]  /*9010*/  LEA.HI.X.SX32 R25, R0, UR13, 0x1, P2 ;  /* 0x0000000d00197c11 */ /* 0x000fe400090f0eff */
[-C--:B------:R-:W-:Y:S02]  /*9020*/  IADD3 R2, P2, PT, R3, R23.reuse, RZ ;  /* 0x0000001703027210 */ /* 0x080fe40007f5e0ff */
[----:B------:R-:W-:-:S02]  /*9030*/  IADD3 R8, P3, PT, R9, R23, RZ ;  /* 0x0000001709087210 */ /* 0x000fc40007f7e0ff */
[-C--:B------:R-:W-:Y:S02]  /*9040*/  LEA.HI.X.SX32 R3, R3, R25.reuse, 0x1, P2 ;  /* 0x0000001903037211 */ /* 0x080fe400010f0eff */
[----:B------:R-:W-:Y:S01]  /*9050*/  LEA.HI.X.SX32 R9, R9, R25, 0x1, P3 ;  /* 0x0000001909097211 */ /* 0x000fe200018f0eff */
[C---:B------:R-:W-:Y:S01]  /*9060*/  IMAD R0, R29.reuse, UR5, RZ ;  /* 0x000000051d007c24 */ /* 0x040fe2000f8e02ff */
[----:B------:R-:W-:Y:S01]  /*9070*/  ISETP.LT.AND P2, PT, R29, UR15, !P0 ;  /* 0x0000000f1d007c0c */ /* 0x000fe2000c741270 */
[----:B------:R0:W-:Y:S01]  /*9080*/  @P1 STG.E.U8 desc[UR20][R2.64], R15 ;  /* 0x0000000f02001986 */ /* 0x0001e2000c101114 */
[----:B------:R-:W-:Y:S02]  /*9090*/  IMAD R13, R28, UR5, RZ ;  /* 0x000000051c0d7c24 */ /* 0x000fe4000f8e02ff */
[----:B------:R-:W-:Y:S01]  /*90a0*/  IADD3 R10, P6, PT, R0, R23, RZ ;  /* 0x00000017000a7210 */ /* 0x000fe20007fde0ff */
[----:B------:R1:W-:Y:S01]  /*90b0*/  @P4 STG.E.U8 desc[UR20][R8.64], R17 ;  /* 0x0000001108004986 */ /* 0x0003e2000c101114 */
[----:B------:R-:W-:-:S02]  /*90c0*/  ISETP.LT.AND P4, PT, R28, UR15, !P0 ;  /* 0x0000000f1c007c0c */ /* 0x000fc4000c781270 */
[C---:B--2---:R-:W-:Y:S01]  /*90d0*/  ISETP.LT.AND P3, PT, R27.reuse, UR15, !P0 ;  /* 0x0000000f1b007c0c */ /* 0x044fe2000c761270 */
[----:B------:R-:W2:Y:S01]  /*90e0*/  LDL.LU R28, [R1+0x1c] ;  /* 0x00001c00011c7983 */ /* 0x000ea20000300800 */
[----:B------:R-:W-:Y:S01]  /*90f0*/  IMAD R14, R27, UR5, RZ ;  /* 0x000000051b0e7c24 */ /* 0x000fe2000f8e02ff */
[----:B------:R-:W-:Y:S02]  /*9100*/  LEA.HI.X.SX32 R11, R0, R25, 0x1, P6 ;  /* 0x00000019000b7211 */ /* 0x000fe400030f0eff */
[----:B------:R-:W3:Y:S01]  /*9110*/  LDL.LU R27, [R1+0x18] ;  /* 0x00001800011b7983 */ /* 0x000ee20000300800 */
[----:B0-----:R-:W-:Y:S01]  /*9120*/  PRMT R15, R4, 0x7772, RZ ;  /* 0x00007772040f7816 */ /* 0x001fe200000000ff */
[C---:B------:R-:W-:Y:S01]  /*9130*/  IMAD R0, R26.reuse, UR5, RZ ;  /* 0x000000051a007c24 */ /* 0x040fe2000f8e02ff */
[----:B------:R-:W-:Y:S02]  /*9140*/  ISETP.LT.AND P1, PT, R26, UR15, !P0 ;  /* 0x0000000f1a007c0c */ /* 0x000fe4000c721270 */
[----:B------:R-:W4:Y:S04]  /*9150*/  LDL.LU R26, [R1+0x14] ;  /* 0x00001400011a7983 */ /* 0x000f280000300800 */
[----:B------:R0:W-:Y:S01]  /*9160*/  @P2 STG.E.U8 desc[UR20][R10.64], R15 ;  /* 0x0000000f0a002986 */ /* 0x0001e2000c101114 */
[----:B-1----:R-:W-:-:S03]  /*9170*/  IADD3 R8, P2, PT, R0, R23, RZ ;  /* 0x0000001700087210 */ /* 0x002fc60007f5e0ff */
[----:B------:R-:W5:Y:S01]  /*9180*/  LDL.LU R24, [R1+0x10] ;  /* 0x0000100001187983 */ /* 0x000f620000300800 */
[----:B------:R-:W-:Y:S02]  /*9190*/  LEA.HI.X.SX32 R9, R0, R25, 0x1, P2 ;  /* 0x0000001900097211 */ /* 0x000fe400010f0eff */
[C---:B------:R-:W-:Y:S02]  /*91a0*/  IADD3 R12, P5, PT, R13.reuse, R23, RZ ;  /* 0x000000170d0c7210 */ /* 0x040fe40007fbe0ff */
[----:B------:R-:W-:Y:S02]  /*91b0*/  PRMT R17, R4, 0x7773, RZ ;  /* 0x0000777304117816 */ /* 0x000fe400000000ff */
[----:B------:R-:W-:-:S05]  /*91c0*/  LEA.HI.X.SX32 R13, R13, R25, 0x1, P5 ;  /* 0x000000190d0d7211 */ /* 0x000fca00028f0eff */
[----:B------:R1:W-:Y:S01]  /*91d0*/  @P4 STG.E.U8 desc[UR20][R12.64], R17 ;  /* 0x000000110c004986 */ /* 0x0003e2000c101114 */
[C---:B------:R-:W-:Y:S01]  /*91e0*/  ISETP.LT.AND P2, PT, R16.reuse, UR15, !P0 ;  /* 0x0000000f10007c0c */ /* 0x040fe2000c741270 */
[----:B------:R-:W-:Y:S02]  /*91f0*/  IMAD R0, R16, UR5, RZ ;  /* 0x0000000510007c24 */ /* 0x000fe4000f8e02ff */
[----:B------:R-:W5:Y:S04]  /*9200*/  LDL.LU R16, [R1+0xc] ;  /* 0x00000c0001107983 */ /* 0x000f680000300800 */
[----:B------:R-:W5:Y:S04]  /*9210*/  LDL.LU R22, [R1+0x8] ;  /* 0x0000080001167983 */ /* 0x000f680000300800 */
[----:B------:R-:W5:Y:S01]  /*9220*/  LDL.LU R20, [R1] ;  /* 0x0000000001147983 */ /* 0x000f620000300800 */
[C---:B------:R-:W-:Y:S01]  /*9230*/  ISETP.LT.AND P4, PT, R18.reuse, UR15, !P0 ;  /* 0x0000000f12007c0c */ /* 0x040fe2000c781270 */
[----:B------:R-:W-:-:S02]  /*9240*/  IMAD R4, R18, UR5, RZ ;  /* 0x0000000512047c24 */ /* 0x000fc4000f8e02ff */
[----:B------:R-:W5:Y:S01]  /*9250*/  LDL.LU R18, [R1+0x4] ;  /* 0x0000040001127983 */ /* 0x000f620000300800 */
[C---:B------:R-:W-:Y:S02]  /*9260*/  IADD3 R2, P6, PT, R14.reuse, R23, RZ ;  /* 0x000000170e027210 */ /* 0x040fe40007fde0ff */
[C---:B------:R-:W-:Y:S02]  /*9270*/  PRMT R19, R5.reuse, 0x7770, RZ ;  /* 0x0000777005137816 */ /* 0x040fe400000000ff */
[----:B------:R-:W-:Y:S02]  /*9280*/  LEA.HI.X.SX32 R3, R14, R25, 0x1, P6 ;  /* 0x000000190e037211 */ /* 0x000fe400030f0eff */
[C---:B0-----:R-:W-:Y:S02]  /*9290*/  IADD3 R10, P6, PT, R0.reuse, R23, RZ ;  /* 0x00000017000a7210 */ /* 0x041fe40007fde0ff */
[----:B------:R-:W-:Y:S01]  /*92a0*/  PRMT R21, R5, 0x7771, RZ ;  /* 0x0000777105157816 */ /* 0x000fe200000000ff */
[----:B------:R0:W-:Y:S01]  /*92b0*/  @P3 STG.E.U8 desc[UR20][R2.64], R19 ;  /* 0x0000001302003986 */ /* 0x0001e2000c101114 */
[----:B------:R-:W-:-:S02]  /*92c0*/  LEA.HI.X.SX32 R11, R0, R25, 0x1, P6 ;  /* 0x00000019000b7211 */ /* 0x000fc400030f0eff */
[----:B------:R-:W-:Y:S01]  /*92d0*/  PRMT R15, R5, 0x7772, RZ ;  /* 0x00007772050f7816 */ /* 0x000fe200000000ff */
[----:B------:R0:W-:Y:S01]  /*92e0*/  @P1 STG.E.U8 desc[UR20][R8.64], R21 ;  /* 0x0000001508001986 */ /* 0x0001e2000c101114 */
[----:B-1----:R-:W-:-:S03]  /*92f0*/  IADD3 R12, P5, PT, R4, R23, RZ ;  /* 0x00000017040c7210 */ /* 0x002fc60007fbe0ff */
[----:B------:R5:W-:Y:S01]  /*9300*/  @P2 STG.E.U8 desc[UR20][R10.64], R15 ;  /* 0x0000000f0a002986 */ /* 0x000be2000c101114 */
[----:B------:R-:W-:Y:S02]  /*9310*/  LEA.HI.X.SX32 R13, R4, R25, 0x1, P5 ;  /* 0x00000019040d7211 */ /* 0x000fe400028f0eff */
[C---:B------:R-:W-:Y:S02]  /*9320*/  PRMT R17, R6.reuse, 0x7770, RZ ;  /* 0x0000777006117816 */ /* 0x040fe400000000ff */
[----:B0-----:R-:W-:Y:S02]  /*9330*/  PRMT R19, R6, 0x7771, RZ ;  /* 0x0000777106137816 */ /* 0x001fe400000000ff */
[----:B------:R-:W-:-:S05]  /*9340*/  PRMT R9, R5, 0x7773, RZ ;  /* 0x0000777305097816 */ /* 0x000fca00000000ff */
[----:B------:R0:W-:Y:S01]  /*9350*/  @P4 STG.E.U8 desc[UR20][R12.64], R9 ;  /* 0x000000090c004986 */ /* 0x0001e2000c101114 */
[----:B------:R-:W-:Y:S01]  /*9360*/  PRMT R21, R7, 0x7770, RZ ;  /* 0x0000777007157816 */ /* 0x000fe200000000ff */
[C---:B--2---:R-:W-:Y:S01]  /*9370*/  IMAD R14, R28.reuse, UR5, RZ ;  /* 0x000000051c0e7c24 */ /* 0x044fe2000f8e02ff */
[----:B------:R-:W-:Y:S01]  /*9380*/  ISETP.LT.AND P3, PT, R28, UR15, !P0 ;  /* 0x0000000f1c007c0c */ /* 0x000fe2000c761270 */
[C---:B---3--:R-:W-:Y:S01]  /*9390*/  IMAD R0, R27.reuse, UR5, RZ ;  /* 0x000000051b007c24 */ /* 0x048fe2000f8e02ff */
[----:B------:R-:W-:Y:S02]  /*93a0*/  ISETP.LT.AND P1, PT, R27, UR15, !P0 ;  /* 0x0000000f1b007c0c */ /* 0x000fe4000c721270 */
[-C--:B------:R-:W-:Y:S02]  /*93b0*/  IADD3 R2, P6, PT, R14, R23.reuse, RZ ;  /* 0x000000170e027210 */ /* 0x080fe40007fde0ff */
[----:B------:R-:W-:Y:S02]  /*93c0*/  IADD3 R4, P2, PT, R0, R23, RZ ;  /* 0x0000001700047210 */ /* 0x000fe40007f5e0ff */
[----:B------:R-:W-:-:S02]  /*93d0*/  LEA.HI.X.SX32 R3, R14, R25, 0x1, P6 ;  /* 0x000000190e037211 */ /* 0x000fc400030f0eff */
[----:B------:R-:W-:Y:S01]  /*93e0*/  LEA.HI.X.SX32 R5, R0, R25, 0x1, P2 ;  /* 0x0000001900057211 */ /* 0x000fe200010f0eff */
[----:B----4-:R-:W-:Y:S02]  /*93f0*/  IMAD R0, R26, UR5, RZ ;  /* 0x000000051a007c24 */ /* 0x010fe4000f8e02ff */
[----:B-----5:R-:W-:Y:S01]  /*9400*/  IMAD R11, R24, UR5, RZ ;  /* 0x00000005180b7c24 */ /* 0x020fe2000f8e02ff */
[----:B------:R1:W-:Y:S02]  /*9410*/  @P3 STG.E.U8 desc[UR20][R2.64], R17 ;  /* 0x0000001102003986 */ /* 0x0003e4000c101114 */
[C---:B------:R-:W-:Y:S02]  /*9420*/  IADD3 R8, P6, PT, R0.reuse, R23, RZ ;  /* 0x0000001700087210 */ /* 0x040fe40007fde0ff */
[----:B------:R2:W-:Y:S02]  /*9430*/  @P1 STG.E.U8 desc[UR20][R4.64], R19 ;  /* 0x0000001304001986 */ /* 0x0005e4000c101114 */
[----:B0-----:R-:W-:-:S02]  /*9440*/  LEA.HI.X.SX32 R9, R0, R25, 0x1, P6 ;  /* 0x0000001900097211 */ /* 0x001fc400030f0eff */
[C---:B-1----:R-:W-:Y:S02]  /*9450*/  IADD3 R2, P1, PT, R11.reuse, R23, RZ ;  /* 0x000000170b027210 */ /* 0x042fe40007f3e0ff */
[----:B------:R-:W-:Y:S02]  /*9460*/  ISETP.LT.AND P5, PT, R26, UR15, !P0 ;  /* 0x0000000f1a007c0c */ /* 0x000fe4000c7a1270 */
[----:B------:R-:W-:Y:S02]  /*9470*/  LEA.HI.X.SX32 R3, R11, R25, 0x1, P1 ;  /* 0x000000190b037211 */ /* 0x000fe400008f0eff */
[----:B------:R-:W-:Y:S02]  /*9480*/  ISETP.LT.AND P4, PT, R24, UR15, !P0 ;  /* 0x0000000f18007c0c */ /* 0x000fe4000c781270 */
[C---:B------:R-:W-:Y:S02]  /*9490*/  PRMT R17, R6.reuse, 0x7772, RZ ;  /* 0x0000777206117816 */ /* 0x040fe400000000ff */
[----:B--2---:R-:W-:-:S05]  /*94a0*/  PRMT R19, R6, 0x7773, RZ ;  /* 0x0000777306137816 */ /* 0x004fca00000000ff */
[----:B------:R0:W-:Y:S04]  /*94b0*/  @P5 STG.E.U8 desc[UR20][R8.64], R17 ;  /* 0x0000001108005986 */ /* 0x0001e8000c101114 */
[----:B------:R0:W-:Y:S01]  /*94c0*/  @P4 STG.E.U8 desc[UR20][R2.64], R19 ;  /* 0x0000001302004986 */ /* 0x0001e2000c101114 */
[----:B------:R-:W-:Y:S02]  /*94d0*/  IMAD R14, R16, UR5, RZ ;  /* 0x00000005100e7c24 */ /* 0x000fe4000f8e02ff */
[----:B------:R-:W-:Y:S02]  /*94e0*/  IMAD R13, R22, UR5, RZ ;  /* 0x00000005160d7c24 */ /* 0x000fe4000f8e02ff */
[----:B------:R-:W-:Y:S01]  /*94f0*/  IMAD R15, R20, UR5, RZ ;  /* 0x00000005140f7c24 */ /* 0x000fe2000f8e02ff */
[----:B------:R-:W-:-:S02]  /*9500*/  IADD3 R10, P2, PT, R14, R23, RZ ;  /* 0x000000170e0a7210 */ /* 0x000fc40007f5e0ff */
[-C--:B------:R-:W-:Y:S02]  /*9510*/  IADD3 R4, P6, PT, R13, R23.reuse, RZ ;  /* 0x000000170d047210 */ /* 0x080fe40007fde0ff */
[----:B------:R-:W-:Y:S02]  /*9520*/  IADD3 R12, P1, PT, R15, R23, RZ ;  /* 0x000000170f0c7210 */ /* 0x000fe40007f3e0ff */
[----:B------:R-:W-:Y:S02]  /*9530*/  ISETP.LT.AND P3, PT, R16, UR15, !P0 ;  /* 0x0000000f10007c0c */ /* 0x000fe4000c761270 */
[-C--:B------:R-:W-:Y:S02]  /*9540*/  LEA.HI.X.SX32 R11, R14, R25.reuse, 0x1, P2 ;  /* 0x000000190e0b7211 */ /* 0x080fe400010f0eff */
[----:B------:R-:W-:Y:S02]  /*9550*/  LEA.HI.X.SX32 R5, R13, R25, 0x1, P6 ;  /* 0x000000190d057211 */ /* 0x000fe400030f0eff */
[----:B------:R-:W-:-:S02]  /*9560*/  ISETP.LT.AND P2, PT, R22, UR15, !P0 ;  /* 0x0000000f16007c0c */ /* 0x000fc4000c741270 */
[----:B------:R-:W-:Y:S02]  /*9570*/  LEA.HI.X.SX32 R13, R15, R25, 0x1, P1 ;  /* 0x000000190f0d7211 */ /* 0x000fe400008f0eff */
[----:B------:R-:W-:Y:S01]  /*9580*/  ISETP.LT.AND P1, PT, R20, UR15, !P0 ;  /* 0x0000000f14007c0c */ /* 0x000fe2000c721270 */
[C---:B------:R-:W-:Y:S01]  /*9590*/  IMAD R16, R18.reuse, UR5, RZ ;  /* 0x0000000512107c24 */ /* 0x040fe2000f8e02ff */
[----:B------:R-:W-:-:S04]  /*95a0*/  ISETP.LT.AND P0, PT, R18, UR15, !P0 ;  /* 0x0000000f12007c0c */ /* 0x000fc8000c701270 */
[C---:B------:R-:W-:Y:S02]  /*95b0*/  IADD3 R14, P6, PT, R16.reuse, R23, RZ ;  /* 0x00000017100e7210 */ /* 0x040fe40007fde0ff */
[C---:B------:R-:W-:Y:S02]  /*95c0*/  PRMT R23, R7.reuse, 0x7771, RZ ;  /* 0x0000777107177816 */ /* 0x040fe400000000ff */
[----:B------:R-:W-:Y:S02]  /*95d0*/  LEA.HI.X.SX32 R15, R16, R25, 0x1, P6 ;  /* 0x00000019100f7211 */ /* 0x000fe400030f0eff */
[C---:B------:R-:W-:Y:S02]  /*95e0*/  PRMT R25, R7.reuse, 0x7772, RZ ;  /* 0x0000777207197816 */ /* 0x040fe400000000ff */
[----:B------:R-:W-:Y:S01]  /*95f0*/  PRMT R7, R7, 0x7773, RZ ;  /* 0x0000777307077816 */ /* 0x000fe200000000ff */
[----:B------:R0:W-:Y:S04]  /*9600*/  @P3 STG.E.U8 desc[UR20][R10.64], R21 ;  /* 0x000000150a003986 */ /* 0x0001e8000c101114 */
[----:B------:R0:W-:Y:S04]  /*9610*/  @P2 STG.E.U8 desc[UR20][R4.64], R23 ;  /* 0x0000001704002986 */ /* 0x0001e8000c101114 */
[----:B------:R0:W-:Y:S04]  /*9620*/  @P1 STG.E.U8 desc[UR20][R12.64], R25 ;  /* 0x000000190c001986 */ /* 0x0001e8000c101114 */
[----:B------:R0:W-:Y:S01]  /*9630*/  @P0 STG.E.U8 desc[UR20][R14.64], R7 ;  /* 0x000000070e000986 */ /* 0x0001e2000c101114 */
[----:B------:R-:W-:Y:S06]  /*9640*/  BAR.SYNC.DEFER_BLOCKING 0x0 ;  /* 0x0000000000007b1d */ /* 0x000fec0000010000 */
[----:B------:R-:W-:Y:S05]  /*9650*/  BRA.U UP0, `(.L_x_13) ;  /* 0x00000001009c7547 */ /* 0x000fea000b800000 */
[----:B------:R-:W1:Y:S01]  /*9660*/  S2UR UR5, SR_CgaCtaId ;  /* 0x00000000000579c3 */ /* 0x000e620000008800 */
[----:B------:R-:W-:Y:S01]  /*9670*/  NOP ;  /* 0x0000000000007918 */ /* 0x000fe20000000000 */
[----:B------:R-:W-:Y:S01]  /*9680*/  UMOV UR4, 0x50 ;  /* 0x0000005000047882 */ /* 0x000fe20000000000 */
[----:B------:R-:W-:Y:S02]  /*9690*/  IMAD.U32 R0, RZ, RZ, UR8 ;  /* 0x00000008ff007e24 */ /* 0x000fe4000f8e00ff */
[----:B0-----:R-:W-:-:S03]  /*96a0*/  IMAD.MOV.U32 R3, RZ, RZ, 0x1 ;  /* 0x00000001ff037424 */ /* 0x001fc600078e00ff */
[----:B------:R-:W-:-:S04]  /*96b0*/  LOP3.LUT R0, R0, 0xffff, RZ, 0xc0, !PT ;  /* 0x0000ffff00007812 */ /* 0x000fc800078ec0ff */
[----:B------:R-:W-:-:S05]  /*96c0*/  SHF.R.U32.HI R0, RZ, 0x5, R0 ;  /* 0x00000005ff007819 */ /* 0x000fca0000011600 */
[----:B------:R-:W-:Y:S01]  /*96d0*/  VIADD R2, R0, 0x10 ;  /* 0x0000001000027836 */ /* 0x000fe20000000000 */
[----:B------:R-:W-:Y:S01]  /*96e0*/  SHF.L.U32 R0, R3, R0, RZ ;  /* 0x0000000003007219 */ /* 0x000fe200000006ff */
[----:B-1----:R-:W-:-:S03]  /*96f0*/  ULEA UR6, UR5, UR4, 0x18 ;  /* 0x0000000405067291 */ /* 0x002fc6000f8ec0ff */
[----:B------:R-:W-:-:S04]  /*9700*/  SHF.L.U32 R3, R3, R2, RZ ;  /* 0x0000000203037219 */ /* 0x000fc800000006ff */
[----:B------:R-:W-:Y:S02]  /*9710*/  LOP3.LUT R0, R3, R0, RZ, 0xfc, !PT ;  /* 0x0000000003007212 */ /* 0x000fe400078efcff */
[----:B------:R-:W0:Y:S02]  /*9720*/  LDS R5, [UR6] ;  /* 0x00000006ff057984 */ /* 0x000e240008000800 */
[C---:B------:R-:W-:Y:S02]  /*9730*/  LOP3.LUT R2, R0.reuse, 0xffff, RZ, 0xc0, !PT ;  /* 0x0000ffff00027812 */ /* 0x040fe400078ec0ff */
[----:B0-----:R-:W-:-:S04]  /*9740*/  LOP3.LUT R3, R0, 0xffff, R5, 0x80, !PT ;  /* 0x0000ffff00037812 */ /* 0x001fc800078e8005 */
[----:B------:R-:W-:-:S13]  /*9750*/  ISETP.NE.AND P0, PT, R3, R2, PT ;  /* 0x000000020300720c */ /* 0x000fda0003f05270 */
[----:B------:R-:W-:Y:S05]  /*9760*/  @P0 BRA `(.L_x_14) ;  /* 0x0000000000500947 */ /* 0x000fea0003800000 */
[----:B------:R-:W-:Y:S02]  /*9770*/  SHF.R.U32.HI R5, RZ, 0x10, R5 ;  /* 0x00000010ff057819 */ /* 0x000fe40000011605 */
[----:B------:R-:W-:-:S04]  /*9780*/  SHF.R.U32.HI R2, RZ, 0x10, R0 ;  /* 0x00000010ff027819 */ /* 0x000fc80000011600 */
[----:B------:R-:W-:-:S04]  /*9790*/  LOP3.LUT R5, R5, R2, RZ, 0xc0, !PT ;  /* 0x0000000205057212 */ /* 0x000fc800078ec0ff */
[----:B------:R-:W-:-:S13]  /*97a0*/  ISETP.NE.AND P0, PT, R5, R2, PT ;  /* 0x000000020500720c */ /* 0x000fda0003f05270 */
[----:B------:R-:W-:Y:S05]  /*97b0*/  @P0 BRA `(.L_x_15) ;  /* 0x0000000000300947 */ /* 0x000fea0003800000 */
[----:B------:R-:W-:Y:S01]  /*97c0*/  R2UR UR4, R0 ;  /* 0x00000000000472ca */ /* 0x000fe200000e0000 */
[----:B------:R-:W-:Y:S01]  /*97d0*/  VOTEU.ANY UR5, UPT, PT ;  /* 0x0000000000057886 */ /* 0x000fe200038e0100 */
[----:B------:R-:W0:Y:S01]  /*97e0*/  S2R R0, SR_LANEID ;  /* 0x0000000000007919 */ /* 0x000e220000000000 */
[----:B------:R-:W-:-:S10]  /*97f0*/  UFLO.U32 UR5, UR5 ;  /* 0x00000005000572bd */ /* 0x000fd400080e0000 */
[----:B------:R-:W-:-:S06]  /*9800*/  ULOP3.LUT UR4, URZ, UR4, URZ, 0x33, !UPT ;  /* 0x00000004ff047292 */ /* 0x000fcc000f8e33ff */
[----:B------:R-:W-:-:S04]  /*9810*/  IMAD.U32 R2, RZ, RZ, UR4 ;  /* 0x00000004ff027e24 */ /* 0x000fc8000f8e00ff */
[----:B------:R-:W1:Y:S02]  /*9820*/  REDUX UR7, R2 ;  /* 0x00000000020773c4 */ /* 0x000e640000000000 */
[----:B------:R2:W-:Y:S01]  /*9830*/  UTCATOMSWS.AND URZ, UR4 ;  /* 0x0000000400ff79e3 */ /* 0x0005e20008000000 */
[----:B0-----:R-:W-:Y:S01]  /*9840*/  ISETP.EQ.U32.AND P0, PT, R0, UR5, PT ;  /* 0x0000000500007c0c */ /* 0x001fe2000bf02070 */
[----:B-1----:R-:W-:-:S12]  /*9850*/  IMAD.U32 R0, RZ, RZ, UR7 ;  /* 0x00000007ff007e24 */ /* 0x002fd8000f8e00ff */
[----:B------:R2:W-:Y:S01]  /*9860*/  @P0 ATOMS.AND RZ, [UR6], R0 ;  /* 0x00000000ffff098c */ /* 0x0005e2000a800006 */
[----:B------:R-:W-:Y:S05]  /*9870*/  BRA `(.L_x_13) ;  /* 0x0000000000147947 */ /* 0x000fea0003800000 */
.L_x_15:
[----:B------:R-:W-:-:S07]  /*9880*/  MOV R2, 0x98a0 ;  /* 0x000098a000027802 */ /* 0x000fce0000000f00 */
[----:B------:R-:W-:Y:S05]  /*9890*/  CALL.REL.NOINC `($__internal_0_$__cuda_sm10x_tcgen05_guardrail_trap_col_being_dealloced_not_returned_by_alloc) ;  /* 0x00000000002c7944 */ /* 0x000fea0003c00000 */
[----:B------:R-:W-:Y:S05]  /*98a0*/  BRA `(.L_x_13) ;  /* 0x0000000000087947 */ /* 0x000fea0003800000 */
.L_x_14:
[----:B------:R-:W-:-:S07]  /*98b0*/  MOV R2, 0x98d0 ;  /* 0x000098d000027802 */ /* 0x000fce0000000f00 */
[----:B------:R-:W-:Y:S05]  /*98c0*/  CALL.REL.NOINC `($__internal_2_$__cuda_sm10x_tcgen05_guardrail_trap_unallocated_columns_being_dealloced) ;  /* 0x0000000000387944 */ /* 0x000fea0003c00000 */
.L_x_13:
[----:B------:R-:W-:Y:S01]  /*98d0*/  NOP ;  /* 0x0000000000007918 */ /* 0x000fe20000000000 */
[----:B--2---:R-:W-:Y:S05]  /*98e0*/  EXIT ;  /* 0x000000000000794d */ /* 0x004fea0003800000 */
.L_x_8:
[----:B------:R-:W0:Y:S02]  /*98f0*/  SYNCS.PHASECHK.TRANS64.TRYWAIT P1, [UR6], R125 ;  /* 0x0000007dff0075a7 */ /* 0x000e240008021106 */
[----:B0-----:R-:W-:Y:S05]  /*9900*/  @!P1 BRA `(.L_x_8) ;  /* 0xfffffffc00f89947 */ /* 0x001fea000383ffff */
[----:B------:R-:W-:Y:S05]  /*9910*/  BRA `(.L_x_16) ;  /* 0xffffffc400dc7947 */ /* 0x000fea000383ffff */
.L_x_12:
[----:B------:R-:W1:Y:S02]  /*9920*/  SYNCS.PHASECHK.TRANS64.TRYWAIT P0, [UR6], R0 ;  /* 0x00000000ff0075a7 */ /* 0x000e640008001106 */
[----:B-1----:R-:W-:Y:S05]  /*9930*/  @!P0 BRA `(.L_x_12) ;  /* 0xfffffffc00f88947 */ /* 0x002fea000383ffff */
[----:B------:R-:W-:Y:S05]  /*9940*/  BRA `(.L_x_11) ;  /* 0xfffffff000587947 */ /* 0x000fea000383ffff */
        .weak           $__internal_0_$__cuda_sm10x_tcgen05_guardrail_trap_col_being_dealloced_not_returned_by_alloc
        .type           $__internal_0_$__cuda_sm10x_tcgen05_guardrail_trap_col_being_dealloced_not_returned_by_alloc,@function
        .size           $__internal_0_$__cuda_sm10x_tcgen05_guardrail_trap_col_being_dealloced_not_returned_by_alloc,($__internal_1_$__cuda_sm10x_tcgen05_guardrail_trap_phase_invalid_during_alloc - $__internal_0_$__cuda_sm10x_tcgen05_guardrail_trap_col_being_dealloced_not_returned_by_alloc)
$__internal_0_$__cuda_sm10x_tcgen05_guardrail_trap_col_being_dealloced_not_returned_by_alloc:
[----:B------:R-:W-:Y:S05]  /*9950*/  BPT.TRAP 0x1 ;  /* 0x000000040000795c */ /* 0x000fea0000300000 */
[----:B------:R-:W-:-:S04]  /*9960*/  IMAD.MOV.U32 R3, RZ, RZ, 0x0 ;  /* 0x00000000ff037424 */ /* 0x000fc800078e00ff */
[----:B------:R-:W-:Y:S05]  /*9970*/  RET.REL.NODEC R2 `(matmul_kernel) ;  /* 0xffffff6402a07950 */ /* 0x000fea0003c3ffff */
        .weak           $__internal_1_$__cuda_sm10x_tcgen05_guardrail_trap_phase_invalid_during_alloc
        .type           $__internal_1_$__cuda_sm10x_tcgen05_guardrail_trap_phase_invalid_during_alloc,@function
        .size           $__internal_1_$__cuda_sm10x_tcgen05_guardrail_trap_phase_invalid_during_alloc,($__internal_2_$__cuda_sm10x_tcgen05_guardrail_trap_unallocated_columns_being_dealloced - $__internal_1_$__cuda_sm10x_tcgen05_guardrail_trap_phase_invalid_during_alloc)
$__internal_1_$__cuda_sm10x_tcgen05_guardrail_trap_phase_invalid_during_alloc:
[----:B------:R-:W-:Y:S05]  /*9980*/  BPT.TRAP 0x1 ;  /* 0x000000040000795c */ /* 0x000fea0000300000 */
[----:B------:R-:W-:-:S04]  /*9990*/  IMAD.MOV.U32 R3, RZ, RZ, 0x0 ;  /* 0x00000000ff037424 */ /* 0x000fc800078e00ff */
[----:B------:R-:W-:Y:S05]  /*99a0*/  RET.REL.NODEC R2 `(matmul_kernel) ;  /* 0xffffff6402947950 */ /* 0x000fea0003c3ffff */
        .weak           $__internal_2_$__cuda_sm10x_tcgen05_guardrail_trap_unallocated_columns_being_dealloced
        .type           $__internal_2_$__cuda_sm10x_tcgen05_guardrail_trap_unallocated_columns_being_dealloced,@function
        .size           $__internal_2_$__cuda_sm10x_tcgen05_guardrail_trap_unallocated_columns_being_dealloced,(.L_x_20 - $__internal_2_$__cuda_sm10x_tcgen05_guardrail_trap_unallocated_columns_being_dealloced)
$__internal_2_$__cuda_sm10x_tcgen05_guardrail_trap_unallocated_columns_being_dealloced:
[----:B------:R-:W-:Y:S05]  /*99b0*/  BPT.TRAP 0x1 ;  /* 0x000000040000795c */ /* 0x000fea0000300000 */
[----:B------:R-:W-:-:S04]  /*99c0*/  IMAD.MOV.U32 R3, RZ, RZ, 0x0 ;  /* 0x00000000ff037424 */ /* 0x000fc800078e00ff */
[----:B------:R-:W-:Y:S05]  /*99d0*/  RET.REL.NODEC R2 `(matmul_kernel) ;  /* 0xffffff6402887950 */ /* 0x000fea0003c3ffff */
.L_x_17:
[----:B------:R-:W-:-:S00]  /*99e0*/  BRA `(.L_x_17) ;  /* 0xfffffffc00fc7947 */ /* 0x000fc0000383ffff */
[----:B------:R-:W-:-:S00]  /*99f0*/  NOP ;  /* 0x0000000000007918 */ /* 0x000fc00000000000 */
        /* <DEDUP_REMOVED lines=8> */
.L_x_20:


//--------------------- .nv.shared.matmul_kernel  --------------------------
	.section	.nv.shared.matmul_kernel,"aw",@nobits
	.sectionflags	@""
	.align	16
	.zero		1024


//--------------------- .nv.shared.reserved.0     --------------------------
	.section	.nv.shared.reserved.0,"aw",@nobits
	.align	8
	.weak		__nv_reservedSMEM_offset_0_alias
	.size		__nv_reservedSMEM_offset_0_alias, 0, 64
	.other		__nv_reservedSMEM_offset_0_alias,@"STO_CUDA_RESERVED_SHARED STV_DEFAULT"
__nv_reservedSMEM_offset_0_alias:
	.zero		0
.nv.shared.reserved.0:
	.zero		64
	.weak		__nv_reservedSMEM_allocation_phase
	.type		__nv_reservedSMEM_allocation_phase,@object
	.size		__nv_reservedSMEM_allocation_phase,(.L_0 - __nv_reservedSMEM_allocation_phase)
__nv_reservedSMEM_allocation_phase:
	.zero		1
.L_0:
	.zero		7
	.weak		__nv_reservedSMEM_devtool_atexit_pc
	.type		__nv_reservedSMEM_devtool_atexit_pc,@object
	.size		__nv_reservedSMEM_devtool_atexit_pc,(__nv_reservedSMEM_allocation_mask - __nv_reservedSMEM_devtool_atexit_pc)
__nv_reservedSMEM_devtool_atexit_pc:
	.zero		8
	.weak		__nv_reservedSMEM_allocation_mask
	.type		__nv_reservedSMEM_allocation_mask,@object
	.size		__nv_reservedSMEM_allocation_mask,(.L_2 - __nv_reservedSMEM_allocation_mask)
__nv_reservedSMEM_allocation_mask:
	.zero		4
.L_2:


//--------------------- .nv.constant0.matmul_kernel --------------------------
	.section	.nv.constant0.matmul_kernel,"a",@progbits
	.sectionflags	@""
	.align	4
.nv.constant0.matmul_kernel:
	.zero		976


//--------------------- SYMBOLS --------------------------

	.type		.nv.reservedSmem.offset0,@object
	.size		.nv.reservedSmem.offset0,0x4
	.type		.nv.reservedSmem.cap,@object
	.size		.nv.reservedSmem.cap,0x4
